// auto-generated by cutlass_sweep.gemm — config: {"arch": "sm_100", "cluster_m": 1, "cluster_n": 2, "dtype": "e5m2", "stages": 4, "tile_k": 32, "tile_m": 128, "tile_n": 128}
#include "cutlass/cutlass.h"
#include "cutlass/gemm/collective/collective_builder.hpp"
#include "cutlass/gemm/device/gemm_universal_adapter.h"
#include "cutlass/gemm/kernel/gemm_universal.hpp"
#include "cutlass/epilogue/collective/collective_builder.hpp"

using ElemA = cutlass::float_e5m2_t;
using ElemB = cutlass::float_e5m2_t;
using ElemCD = cutlass::float_e5m2_t;
using Acc  = float;
using TileShape    = cute::Shape<cute::_128, cute::_128, cute::_32>;
using ClusterShape = cute::Shape<cute::_1, cute::_2, cute::_1>;

using CollectiveEpilogue = typename cutlass::epilogue::collective::CollectiveBuilder<
    cutlass::arch::Sm100, cutlass::arch::OpClassTensorOp,
    TileShape, ClusterShape,
    cutlass::epilogue::collective::EpilogueTileAuto,
    Acc, Acc,
    ElemCD, cutlass::layout::RowMajor, 128 / cutlass::sizeof_bits<ElemCD>::value,
    ElemCD, cutlass::layout::RowMajor, 128 / cutlass::sizeof_bits<ElemCD>::value,
    cutlass::epilogue::collective::EpilogueScheduleAuto
  >::CollectiveOp;

using CollectiveMainloop = typename cutlass::gemm::collective::CollectiveBuilder<
    cutlass::arch::Sm100, cutlass::arch::OpClassTensorOp,
    ElemA, cutlass::layout::RowMajor, 128 / cutlass::sizeof_bits<ElemA>::value,
    ElemB, cutlass::layout::ColumnMajor, 128 / cutlass::sizeof_bits<ElemB>::value,
    Acc,
    TileShape, ClusterShape,
    cutlass::gemm::collective::StageCount<4>,
    cutlass::gemm::collective::KernelScheduleAuto
  >::CollectiveOp;

using GemmKernel = cutlass::gemm::kernel::GemmUniversal<
    cute::Shape<int,int,int,int>,
    CollectiveMainloop,
    CollectiveEpilogue
>;
using Gemm = cutlass::gemm::device::GemmUniversalAdapter<GemmKernel>;

// Force the device kernel symbol into the cubin without needing a host main.
auto* _anchor = &cutlass::device_kernel<GemmKernel>;


// ===== COMPILED SASS (sm_100a) =====

	.target	sm_100a

	.elftype	@"ET_EXEC"


//--------------------- .note.nv.tkinfo           --------------------------
	.section	.note.nv.tkinfo,"",@"SHT_NOTE"
	.sectionflags	@"SHF_NOTE_NV_TKINFO"
	.tkinfo
        /*0018*/ 	.word	0x00000002
        /*0030*/ 	.string	""
        /*0030*/ 	.string	"ptxas"
        /*0030*/ 	.string	"Cuda compilation tools, release 13.0, V13.0.88"
        /*0030*/ 	.string	"Build cuda_13.0.r13.0/compiler.36424714_0"
        /*0030*/ 	.string	"-arch sm_100a -m 64 "



//--------------------- .note.nv.cuinfo           --------------------------
	.section	.note.nv.cuinfo,"",@"SHT_NOTE"
	.sectionflags	@"SHF_NOTE_NV_CUINFO"
        /*0018*/ 	.short	0x0002
        /*001a*/ 	.short	0x0064
        /*001c*/ 	.short	0x0082
	.zero		2


//--------------------- .nv.info                  --------------------------
	.section	.nv.info,"",@"SHT_CUDA_INFO"
	.align	4


	//----- nvinfo : EIATTR_REGCOUNT
	.align		4
        /*0000*/ 	.byte	0x04, 0x2f
        /*0002*/ 	.short	(.L_19 - .L_18)
	.align		4
.L_18:
        /*0004*/ 	.word	index@(_ZN7cutlass13device_kernelINS_4gemm6kernel13GemmUniversalIN4cute5tupleIJiiiiEEENS1_10collective13CollectiveMmaINS1_35MainloopSm100TmaUmmaWarpSpecializedILi4ELi2ELi4ENS5_IJNS4_1CILi1EEENSA_ILi2EEESB_EEEEENS5_IJNSA_ILi128EEESF_NSA_ILi32EEEEEENS_12float_e5m2_tENS5_IJlSB_lEEESI_SJ_NS4_8TiledMMAINS4_8MMA_AtomIJNS4_10MMA_TraitsINS4_19SM100_MMA_F8F6F4_SSEJSI_SI_fSF_SF_NS4_17integral_constantINS4_4UMMA5MajorELSQ_0EEESR_NSO_INSP_7ScaleInELSS_0EEEST_EEEEEENS4_6LayoutINS5_IJSB_SB_SB_EEENS5_IJNSA_ILi0EEESY_SY_EEEEENS5_IJNS4_10UnderscoreES11_S11_EEEEENS4_23SM90_TMA_LOAD_MULTICASTENS4_14ComposedLayoutINS4_7SwizzleILi1ELi4ELi3EEENS4_18smem_ptr_flag_bitsILi8EEENSW_INS5_IJNSA_ILi8EEESG_EEENS5_IJSG_SB_EEEEEEEvNS4_8identityENS4_13SM90_TMA_LOADES1E_vS1F_EENS_8epilogue10collective18CollectiveEpilogueINS1I_23Sm100TmaWarpSpecializedILi2ELi2ELi64ELb0ELb0EEEJSH_NS5_IJNSW_ISF_SB_EENSW_INSA_ILi64EEESB_EEEEESI_SJ_SI_SJ_NS1I_6fusion15FusionCallbacksIS1M_NS1R_17LinearCombinationISI_fSI_fLNS_15FloatRoundStyleE2EEESH_S1Q_JEEENS4_5SM1004TMEM4LOAD26SM100_TMEM_LOAD_32dp32b64xES1G_NS15_INS16_ILi2ELi4ELi3EEES19_NSW_INS5_IJS1A_S1O_EEENS5_IJS1O_SB_EEEEEEENS4_39AutoVectorizingCopyWithAssumedAlignmentILi128EEENS4_14SM90_TMA_STOREES25_S27_S27_EEEvvEEEEvNT_6ParamsE)
        /*0008*/ 	.word	0x000000cf


	//----- nvinfo : EIATTR_FRAME_SIZE
	.align		4
.L_19:
        /*000c*/ 	.byte	0x04, 0x11
        /*000e*/ 	.short	(.L_21 - .L_20)
	.align		4
.L_20:
        /*0010*/ 	.word	index@($__internal_2_$__cuda_sm10x_tcgen05_guardrail_trap_unallocated_columns_being_dealloced)
        /*0014*/ 	.word	0x00000000


	//----- nvinfo : EIATTR_FRAME_SIZE
	.align		4
.L_21:
        /*0018*/ 	.byte	0x04, 0x11
        /*001a*/ 	.short	(.L_23 - .L_22)
	.align		4
.L_22:
        /*001c*/ 	.word	index@($__internal_1_$__cuda_sm10x_tcgen05_guardrail_trap_phase_invalid_during_alloc)
        /*0020*/ 	.word	0x00000000


	//----- nvinfo : EIATTR_FRAME_SIZE
	.align		4
.L_23:
        /*0024*/ 	.byte	0x04, 0x11
        /*0026*/ 	.short	(.L_25 - .L_24)
	.align		4
.L_24:
        /*0028*/ 	.word	index@($__internal_0_$__cuda_sm10x_tcgen05_guardrail_trap_col_being_dealloced_not_returned_by_alloc)
        /*002c*/ 	.word	0x00000000


	//----- nvinfo : EIATTR_FRAME_SIZE
	.align		4
.L_25:
        /*0030*/ 	.byte	0x04, 0x11
        /*0032*/ 	.short	(.L_27 - .L_26)
	.align		4
.L_26:
        /*0034*/ 	.word	index@(_ZN7cutlass13device_kernelINS_4gemm6kernel13GemmUniversalIN4cute5tupleIJiiiiEEENS1_10collective13CollectiveMmaINS1_35MainloopSm100TmaUmmaWarpSpecializedILi4ELi2ELi4ENS5_IJNS4_1CILi1EEENSA_ILi2EEESB_EEEEENS5_IJNSA_ILi128EEESF_NSA_ILi32EEEEEENS_12float_e5m2_tENS5_IJlSB_lEEESI_SJ_NS4_8TiledMMAINS4_8MMA_AtomIJNS4_10MMA_TraitsINS4_19SM100_MMA_F8F6F4_SSEJSI_SI_fSF_SF_NS4_17integral_constantINS4_4UMMA5MajorELSQ_0EEESR_NSO_INSP_7ScaleInELSS_0EEEST_EEEEEENS4_6LayoutINS5_IJSB_SB_SB_EEENS5_IJNSA_ILi0EEESY_SY_EEEEENS5_IJNS4_10UnderscoreES11_S11_EEEEENS4_23SM90_TMA_LOAD_MULTICASTENS4_14ComposedLayoutINS4_7SwizzleILi1ELi4ELi3EEENS4_18smem_ptr_flag_bitsILi8EEENSW_INS5_IJNSA_ILi8EEESG_EEENS5_IJSG_SB_EEEEEEEvNS4_8identityENS4_13SM90_TMA_LOADES1E_vS1F_EENS_8epilogue10collective18CollectiveEpilogueINS1I_23Sm100TmaWarpSpecializedILi2ELi2ELi64ELb0ELb0EEEJSH_NS5_IJNSW_ISF_SB_EENSW_INSA_ILi64EEESB_EEEEESI_SJ_SI_SJ_NS1I_6fusion15FusionCallbacksIS1M_NS1R_17LinearCombinationISI_fSI_fLNS_15FloatRoundStyleE2EEESH_S1Q_JEEENS4_5SM1004TMEM4LOAD26SM100_TMEM_LOAD_32dp32b64xES1G_NS15_INS16_ILi2ELi4ELi3EEES19_NSW_INS5_IJS1A_S1O_EEENS5_IJS1O_SB_EEEEEEENS4_39AutoVectorizingCopyWithAssumedAlignmentILi128EEENS4_14SM90_TMA_STOREES25_S27_S27_EEEvvEEEEvNT_6ParamsE)
        /*0038*/ 	.word	0x00000000


	//----- nvinfo : EIATTR_MIN_STACK_SIZE
	.align		4
.L_27:
        /*003c*/ 	.byte	0x04, 0x12
        /*003e*/ 	.short	(.L_29 - .L_28)
	.align		4
.L_28:
        /*0040*/ 	.word	index@(_ZN7cutlass13device_kernelINS_4gemm6kernel13GemmUniversalIN4cute5tupleIJiiiiEEENS1_10collective13CollectiveMmaINS1_35MainloopSm100TmaUmmaWarpSpecializedILi4ELi2ELi4ENS5_IJNS4_1CILi1EEENSA_ILi2EEESB_EEEEENS5_IJNSA_ILi128EEESF_NSA_ILi32EEEEEENS_12float_e5m2_tENS5_IJlSB_lEEESI_SJ_NS4_8TiledMMAINS4_8MMA_AtomIJNS4_10MMA_TraitsINS4_19SM100_MMA_F8F6F4_SSEJSI_SI_fSF_SF_NS4_17integral_constantINS4_4UMMA5MajorELSQ_0EEESR_NSO_INSP_7ScaleInELSS_0EEEST_EEEEEENS4_6LayoutINS5_IJSB_SB_SB_EEENS5_IJNSA_ILi0EEESY_SY_EEEEENS5_IJNS4_10UnderscoreES11_S11_EEEEENS4_23SM90_TMA_LOAD_MULTICASTENS4_14ComposedLayoutINS4_7SwizzleILi1ELi4ELi3EEENS4_18smem_ptr_flag_bitsILi8EEENSW_INS5_IJNSA_ILi8EEESG_EEENS5_IJSG_SB_EEEEEEEvNS4_8identityENS4_13SM90_TMA_LOADES1E_vS1F_EENS_8epilogue10collective18CollectiveEpilogueINS1I_23Sm100TmaWarpSpecializedILi2ELi2ELi64ELb0ELb0EEEJSH_NS5_IJNSW_ISF_SB_EENSW_INSA_ILi64EEESB_EEEEESI_SJ_SI_SJ_NS1I_6fusion15FusionCallbacksIS1M_NS1R_17LinearCombinationISI_fSI_fLNS_15FloatRoundStyleE2EEESH_S1Q_JEEENS4_5SM1004TMEM4LOAD26SM100_TMEM_LOAD_32dp32b64xES1G_NS15_INS16_ILi2ELi4ELi3EEES19_NSW_INS5_IJS1A_S1O_EEENS5_IJS1O_SB_EEEEEEENS4_39AutoVectorizingCopyWithAssumedAlignmentILi128EEENS4_14SM90_TMA_STOREES25_S27_S27_EEEvvEEEEvNT_6ParamsE)
        /*0044*/ 	.word	0x00000000
.L_29:


//--------------------- .nv.compat                --------------------------
	.section	.nv.compat,"",@"SHT_CUDA_COMPAT_INFO"
	.align	4
        /*0000*/ 	.byte	0x02, 0x09, 0x01, 0x00, 0x02, 0x02, 0x02, 0x00, 0x02, 0x05, 0x05, 0x00, 0x03, 0x07, 0x01, 0x01
        /*0010*/ 	.byte	0x02, 0x03, 0x01, 0x00, 0x02, 0x06, 0x01, 0x00, 0x04, 0x0b, 0x08, 0x00, 0x09, 0x00, 0x00, 0x00
        /*0020*/ 	.byte	0x00, 0x00, 0x00, 0x00


//--------------------- .nv.info._ZN7cutlass13device_kernelINS_4gemm6kernel13GemmUniversalIN4cute5tupleIJiiiiEEENS1_10collective13CollectiveMmaINS1_35MainloopSm100TmaUmmaWarpSpecializedILi4ELi2ELi4ENS5_IJNS4_1CILi1EEENSA_ILi2EEESB_EEEEENS5_IJNSA_ILi128EEESF_NSA_ILi32EEEEEENS_12float_e5m2_tENS5_IJlSB_lEEESI_SJ_NS4_8TiledMMAINS4_8MMA_AtomIJNS4_10MMA_TraitsINS4_19SM100_MMA_F8F6F4_SSEJSI_SI_fSF_SF_NS4_17integral_constantINS4_4UMMA5MajorELSQ_0EEESR_NSO_INSP_7ScaleInELSS_0EEEST_EEEEEENS4_6LayoutINS5_IJSB_SB_SB_EEENS5_IJNSA_ILi0EEESY_SY_EEEEENS5_IJNS4_10UnderscoreES11_S11_EEEEENS4_23SM90_TMA_LOAD_MULTICASTENS4_14ComposedLayoutINS4_7SwizzleILi1ELi4ELi3EEENS4_18smem_ptr_flag_bitsILi8EEENSW_INS5_IJNSA_ILi8EEESG_EEENS5_IJSG_SB_EEEEEEEvNS4_8identityENS4_13SM90_TMA_LOADES1E_vS1F_EENS_8epilogue10collective18CollectiveEpilogueINS1I_23Sm100TmaWarpSpecializedILi2ELi2ELi64ELb0ELb0EEEJSH_NS5_IJNSW_ISF_SB_EENSW_INSA_ILi64EEESB_EEEEESI_SJ_SI_SJ_NS1I_6fusion15FusionCallbacksIS1M_NS1R_17LinearCombinationISI_fSI_fLNS_15FloatRoundStyleE2EEESH_S1Q_JEEENS4_5SM1004TMEM4LOAD26SM100_TMEM_LOAD_32dp32b64xES1G_NS15_INS16_ILi2ELi4ELi3EEES19_NSW_INS5_IJS1A_S1O_EEENS5_IJS1O_SB_EEEEEEENS4_39AutoVectorizingCopyWithAssumedAlignmentILi128EEENS4_14SM90_TMA_STOREES25_S27_S27_EEEvvEEEEvNT_6ParamsE --------------------------
	.section	.nv.info._ZN7cutlass13device_kernelINS_4gemm6kernel13GemmUniversalIN4cute5tupleIJiiiiEEENS1_10collective13CollectiveMmaINS1_35MainloopSm100TmaUmmaWarpSpecializedILi4ELi2ELi4ENS5_IJNS4_1CILi1EEENSA_ILi2EEESB_EEEEENS5_IJNSA_ILi128EEESF_NSA_ILi32EEEEEENS_12float_e5m2_tENS5_IJlSB_lEEESI_SJ_NS4_8TiledMMAINS4_8MMA_AtomIJNS4_10MMA_TraitsINS4_19SM100_MMA_F8F6F4_SSEJSI_SI_fSF_SF_NS4_17integral_constantINS4_4UMMA5MajorELSQ_0EEESR_NSO_INSP_7ScaleInELSS_0EEEST_EEEEEENS4_6LayoutINS5_IJSB_SB_SB_EEENS5_IJNSA_ILi0EEESY_SY_EEEEENS5_IJNS4_10UnderscoreES11_S11_EEEEENS4_23SM90_TMA_LOAD_MULTICASTENS4_14ComposedLayoutINS4_7SwizzleILi1ELi4ELi3EEENS4_18smem_ptr_flag_bitsILi8EEENSW_INS5_IJNSA_ILi8EEESG_EEENS5_IJSG_SB_EEEEEEEvNS4_8identityENS4_13SM90_TMA_LOADES1E_vS1F_EENS_8epilogue10collective18CollectiveEpilogueINS1I_23Sm100TmaWarpSpecializedILi2ELi2ELi64ELb0ELb0EEEJSH_NS5_IJNSW_ISF_SB_EENSW_INSA_ILi64EEESB_EEEEESI_SJ_SI_SJ_NS1I_6fusion15FusionCallbacksIS1M_NS1R_17LinearCombinationISI_fSI_fLNS_15FloatRoundStyleE2EEESH_S1Q_JEEENS4_5SM1004TMEM4LOAD26SM100_TMEM_LOAD_32dp32b64xES1G_NS15_INS16_ILi2ELi4ELi3EEES19_NSW_INS5_IJS1A_S1O_EEENS5_IJS1O_SB_EEEEEEENS4_39AutoVectorizingCopyWithAssumedAlignmentILi128EEENS4_14SM90_TMA_STOREES25_S27_S27_EEEvvEEEEvNT_6ParamsE,"",@"SHT_CUDA_INFO"
	.sectionflags	@""
	.align	4


	//----- nvinfo : EIATTR_CUDA_API_VERSION
	.align		4
        /*0000*/ 	.byte	0x04, 0x37
        /*0002*/ 	.short	(.L_31 - .L_30)
.L_30:
        /*0004*/ 	.word	0x00000082


	//----- nvinfo : EIATTR_KPARAM_INFO
	.align		4
.L_31:
        /*0008*/ 	.byte	0x04, 0x17
        /*000a*/ 	.short	(.L_33 - .L_32)
.L_32:
        /*000c*/ 	.word	0x00000000
        /*0010*/ 	.short	0x0000
        /*0012*/ 	.short	0x0000
        /*0014*/ 	.byte	0x00, 0xf0, 0x01, 0x20


	//----- nvinfo : EIATTR_AT_ENTRY_FRAGMENTS
	.align		4
.L_33:
        /*0018*/ 	.byte	0x04, 0x4f
        /*001a*/ 	.short	(.L_35 - .L_34)


	//   ....[0]....
.L_34:
        /*001c*/ 	.word	0x00000006


	//----- nvinfo : EIATTR_RESERVED_SMEM_USED
	.align		4
.L_35:
        /*0020*/ 	.byte	0x01, 0x41
	.zero		2


	//----- nvinfo : EIATTR_SPARSE_MMA_MASK
	.align		4
        /*0024*/ 	.byte	0x03, 0x50
        /*0026*/ 	.short	0x0000


	//----- nvinfo : EIATTR_TCGEN05_1CTA_USED
	.align		4
        /*0028*/ 	.byte	0x01, 0x51
	.zero		2


	//----- nvinfo : EIATTR_MAXREG_COUNT
	.align		4
        /*002c*/ 	.byte	0x03, 0x1b
        /*002e*/ 	.short	0x00ff


	//----- nvinfo : EIATTR_NUM_BARRIERS
	.align		4
        /*0030*/ 	.byte	0x02, 0x4c
        /*0032*/ 	.byte	0x07
	.zero		1


	//----- nvinfo : EIATTR_EXTERNS
	.align		4
        /*0034*/ 	.byte	0x04, 0x0f
        /*0036*/ 	.short	(.L_37 - .L_36)


	//   ....[0]....
	.align		4
.L_36:
        /*0038*/ 	.word	index@(__assertfail)


	//----- nvinfo : EIATTR_MERCURY_ISA_VERSION
	.align		4
.L_37:
        /*003c*/ 	.byte	0x03, 0x5f
        /*003e*/ 	.short	0x0101


	//----- nvinfo : EIATTR_INT_WARP_WIDE_INSTR_OFFSETS
	.align		4
        /*0040*/ 	.byte	0x04, 0x31
        /*0042*/ 	.short	(.L_39 - .L_38)


	//   ....[0]....
.L_38:
        /*0044*/ 	.word	0x00003ae0


	//   ....[1]....
        /*0048*/ 	.word	0x00003b00


	//   ....[2]....
        /*004c*/ 	.word	0x00003b30


	//   ....[3]....
        /*0050*/ 	.word	0x00004650


	//   ....[4]....
        /*0054*/ 	.word	0x000046c0


	//   ....[5]....
        /*0058*/ 	.word	0x000047a0


	//   ....[6]....
        /*005c*/ 	.word	0x00004850


	//----- nvinfo : EIATTR_COOP_GROUP_MASK_REGIDS
	.align		4
.L_39:
        /*0060*/ 	.byte	0x04, 0x29
        /*0062*/ 	.short	(.L_41 - .L_40)


	//   ....[0]....
.L_40:
        /*0064*/ 	.word	0xffffffff


	//   ....[1]....
        /*0068*/ 	.word	0xffffffff


	//   ....[2]....
        /*006c*/ 	.word	0xffffffff


	//   ....[3]....
        /*0070*/ 	.word	0xffffffff


	//   ....[4]....
        /*0074*/ 	.word	0xffffffff


	//   ....[5]....
        /*0078*/ 	.word	0xffffffff


	//   ....[6]....
        /*007c*/ 	.word	0xffffffff


	//   ....[7]....
        /*0080*/ 	.word	0xffffffff


	//   ....[8]....
        /*0084*/ 	.word	0xffffffff


	//   ....[9]....
        /*0088*/ 	.word	0xffffffff


	//   ....[10]....
        /*008c*/ 	.word	0xffffffff


	//   ....[11]....
        /*0090*/ 	.word	0xffffffff


	//   ....[12]....
        /*0094*/ 	.word	0xffffffff


	//   ....[13]....
        /*0098*/ 	.word	0xffffffff


	//----- nvinfo : EIATTR_COOP_GROUP_INSTR_OFFSETS
	.align		4
.L_41:
        /*009c*/ 	.byte	0x04, 0x28
        /*009e*/ 	.short	(.L_43 - .L_42)


	//   ....[0]....
.L_42:
        /*00a0*/ 	.word	0x00000080


	//   ....[1]....
        /*00a4*/ 	.word	0x000004f0


	//   ....[2]....
        /*00a8*/ 	.word	0x000006a0


	//   ....[3]....
        /*00ac*/ 	.word	0x00000800


	//   ....[4]....
        /*00b0*/ 	.word	0x00000900


	//   ....[5]....
        /*00b4*/ 	.word	0x00000a70


	//   ....[6]....
        /*00b8*/ 	.word	0x00000c10


	//   ....[7]....
        /*00bc*/ 	.word	0x00000dc0


	//   ....[8]....
        /*00c0*/ 	.word	0x00001fd0


	//   ....[9]....
        /*00c4*/ 	.word	0x00002e80


	//   ....[10]....
        /*00c8*/ 	.word	0x00003090


	//   ....[11]....
        /*00cc*/ 	.word	0x000030c0


	//   ....[12]....
        /*00d0*/ 	.word	0x000039c0


	//   ....[13]....
        /*00d4*/ 	.word	0x00003bf0


	//----- nvinfo : EIATTR_VRC_CTA_INIT_COUNT
	.align		4
.L_43:
        /*00d8*/ 	.byte	0x02, 0x4a
        /*00da*/ 	.byte	0x80
	.zero		1


	//----- nvinfo : EIATTR_SYSCALL_OFFSETS
	.align		4
        /*00dc*/ 	.byte	0x04, 0x46
        /*00de*/ 	.short	(.L_45 - .L_44)


	//   ....[0]....
.L_44:
        /*00e0*/ 	.word	0x00005450


	//   ....[1]....
        /*00e4*/ 	.word	0x00005590


	//   ....[2]....
        /*00e8*/ 	.word	0x00005e20


	//   ....[3]....
        /*00ec*/ 	.word	0x00007430


	//----- nvinfo : EIATTR_MBARRIER_INSTR_OFFSETS
	.align		4
.L_45:
        /*00f0*/ 	.byte	0x04, 0x39
        /*00f2*/ 	.short	(.L_47 - .L_46)


	//   ....[0]....
.L_46:
        /*00f4*/ 	.word	0x00000610
        /*00f8*/ 	.word	0x000000ff
        /*00fc*/ 	.word	0x00000000
        /*0100*/ 	.short	0x0100
        /*0102*/ 	.byte	0x04
	.zero		1


	//   ....[1]....
        /*0104*/ 	.word	0x00000620
        /*0108*/ 	.word	0x000000ff
        /*010c*/ 	.word	0x00000020
        /*0110*/ 	.short	0x0100
        /*0112*/ 	.byte	0x04
	.zero		1


	//   ....[2]....
        /*0114*/ 	.word	0x00000630
        /*0118*/ 	.word	0x000000ff
        /*011c*/ 	.word	0x00000008
        /*0120*/ 	.short	0x0100
        /*0122*/ 	.byte	0x04
	.zero		1


	//   ....[3]....
        /*0124*/ 	.word	0x00000640
        /*0128*/ 	.word	0x000000ff
        /*012c*/ 	.word	0x00000028
        /*0130*/ 	.short	0x0100
        /*0132*/ 	.byte	0x04
	.zero		1


	//   ....[4]....
        /*0134*/ 	.word	0x00000650
        /*0138*/ 	.word	0x000000ff
        /*013c*/ 	.word	0x00000010
        /*0140*/ 	.short	0x0100
        /*0142*/ 	.byte	0x04
	.zero		1


	//   ....[5]....
        /*0144*/ 	.word	0x00000660
        /*0148*/ 	.word	0x000000ff
        /*014c*/ 	.word	0x00000030
        /*0150*/ 	.short	0x0100
        /*0152*/ 	.byte	0x04
	.zero		1


	//   ....[6]....
        /*0154*/ 	.word	0x00000670
        /*0158*/ 	.word	0x000000ff
        /*015c*/ 	.word	0x00000018
        /*0160*/ 	.short	0x0100
        /*0162*/ 	.byte	0x04
	.zero		1


	//   ....[7]....
        /*0164*/ 	.word	0x00000680
        /*0168*/ 	.word	0x000000ff
        /*016c*/ 	.word	0x00000038
        /*0170*/ 	.short	0x0100
        /*0172*/ 	.byte	0x04
	.zero		1


	//   ....[8]....
        /*0174*/ 	.word	0x000007b0
        /*0178*/ 	.word	0x000000ff
        /*017c*/ 	.word	0x00000040
        /*0180*/ 	.short	0x0100
        /*0182*/ 	.byte	0x04
	.zero		1


	//   ....[9]....
        /*0184*/ 	.word	0x000007c0
        /*0188*/ 	.word	0x000000ff
        /*018c*/ 	.word	0x00000050
        /*0190*/ 	.short	0x0100
        /*0192*/ 	.byte	0x04
	.zero		1


	//   ....[10]....
        /*0194*/ 	.word	0x000007d0
        /*0198*/ 	.word	0x000000ff
        /*019c*/ 	.word	0x00000048
        /*01a0*/ 	.short	0x0100
        /*01a2*/ 	.byte	0x04
	.zero		1


	//   ....[11]....
        /*01a4*/ 	.word	0x000007e0
        /*01a8*/ 	.word	0x000000ff
        /*01ac*/ 	.word	0x00000058
        /*01b0*/ 	.short	0x0100
        /*01b2*/ 	.byte	0x04
	.zero		1


	//   ....[12]....
        /*01b4*/ 	.word	0x000008d0
        /*01b8*/ 	.word	0x000000ff
        /*01bc*/ 	.word	0x00000060
        /*01c0*/ 	.short	0x0100
        /*01c2*/ 	.byte	0x06
	.zero		1


	//   ....[13]....
        /*01c4*/ 	.word	0x000008e0
        /*01c8*/ 	.word	0x000000ff
        /*01cc*/ 	.word	0x00000068
        /*01d0*/ 	.short	0x0100
        /*01d2*/ 	.byte	0x06
	.zero		1


	//   ....[14]....
        /*01d4*/ 	.word	0x00000a20
        /*01d8*/ 	.word	0x000000ff
        /*01dc*/ 	.word	0x00000070
        /*01e0*/ 	.short	0x0100
        /*01e2*/ 	.byte	0x06
	.zero		1


	//   ....[15]....
        /*01e4*/ 	.word	0x00000a30
        /*01e8*/ 	.word	0x000000ff
        /*01ec*/ 	.word	0x00000080
        /*01f0*/ 	.short	0x0100
        /*01f2*/ 	.byte	0x06
	.zero		1


	//   ....[16]....
        /*01f4*/ 	.word	0x00000a40
        /*01f8*/ 	.word	0x000000ff
        /*01fc*/ 	.word	0x00000078
        /*0200*/ 	.short	0x0100
        /*0202*/ 	.byte	0x06
	.zero		1


	//   ....[17]....
        /*0204*/ 	.word	0x00000a50
        /*0208*/ 	.word	0x000000ff
        /*020c*/ 	.word	0x00000088
        /*0210*/ 	.short	0x0100
        /*0212*/ 	.byte	0x06
	.zero		1


	//   ....[18]....
        /*0214*/ 	.word	0x00000b80
        /*0218*/ 	.word	0x000000ff
        /*021c*/ 	.word	0x00000090
        /*0220*/ 	.short	0x0100
        /*0222*/ 	.byte	0x04
	.zero		1


	//   ....[19]....
        /*0224*/ 	.word	0x00000b90
        /*0228*/ 	.word	0x000000ff
        /*022c*/ 	.word	0x000000b0
        /*0230*/ 	.short	0x0100
        /*0232*/ 	.byte	0x04
	.zero		1


	//   ....[20]....
        /*0234*/ 	.word	0x00000ba0
        /*0238*/ 	.word	0x000000ff
        /*023c*/ 	.word	0x00000098
        /*0240*/ 	.short	0x0100
        /*0242*/ 	.byte	0x04
	.zero		1


	//   ....[21]....
        /*0244*/ 	.word	0x00000bb0
        /*0248*/ 	.word	0x000000ff
        /*024c*/ 	.word	0x000000b8
        /*0250*/ 	.short	0x0100
        /*0252*/ 	.byte	0x04
	.zero		1


	//   ....[22]....
        /*0254*/ 	.word	0x00000bc0
        /*0258*/ 	.word	0x000000ff
        /*025c*/ 	.word	0x000000a0
        /*0260*/ 	.short	0x0100
        /*0262*/ 	.byte	0x04
	.zero		1


	//   ....[23]....
        /*0264*/ 	.word	0x00000bd0
        /*0268*/ 	.word	0x000000ff
        /*026c*/ 	.word	0x000000c0
        /*0270*/ 	.short	0x0100
        /*0272*/ 	.byte	0x04
	.zero		1


	//   ....[24]....
        /*0274*/ 	.word	0x00000be0
        /*0278*/ 	.word	0x000000ff
        /*027c*/ 	.word	0x000000a8
        /*0280*/ 	.short	0x0100
        /*0282*/ 	.byte	0x04
	.zero		1


	//   ....[25]....
        /*0284*/ 	.word	0x00000bf0
        /*0288*/ 	.word	0x000000ff
        /*028c*/ 	.word	0x000000c8
        /*0290*/ 	.short	0x0100
        /*0292*/ 	.byte	0x04
	.zero		1


	//   ....[26]....
        /*0294*/ 	.word	0x00000ce0
        /*0298*/ 	.word	0x000000ff
        /*029c*/ 	.word	0x000000d0
        /*02a0*/ 	.short	0x0100
        /*02a2*/ 	.byte	0x04
	.zero		1


	//   ....[27]....
        /*02a4*/ 	.word	0x00000cf0
        /*02a8*/ 	.word	0x000000ff
        /*02ac*/ 	.word	0x000000e0
        /*02b0*/ 	.short	0x0100
        /*02b2*/ 	.byte	0x04
	.zero		1


	//   ....[28]....
        /*02b4*/ 	.word	0x00000d00
        /*02b8*/ 	.word	0x000000ff
        /*02bc*/ 	.word	0x000000d8
        /*02c0*/ 	.short	0x0100
        /*02c2*/ 	.byte	0x04
	.zero		1


	//   ....[29]....
        /*02c4*/ 	.word	0x00000d10
        /*02c8*/ 	.word	0x000000ff
        /*02cc*/ 	.word	0x000000e8
        /*02d0*/ 	.short	0x0100
        /*02d2*/ 	.byte	0x04
	.zero		1


	//   ....[30]....
        /*02d4*/ 	.word	0x00001850
        /*02d8*/ 	.word	0x00000003
        /*02dc*/ 	.word	0x000000e0
        /*02e0*/ 	.short	0x010a
        /*02e2*/ 	.byte	0xff
	.zero		1


	//   ....[31]....
        /*02e4*/ 	.word	0x00001880
        /*02e8*/ 	.word	0x00000003
        /*02ec*/ 	.word	0x000000d0
        /*02f0*/ 	.short	0x0101
        /*02f2*/ 	.byte	0xff
	.zero		1


	//   ....[32]....
        /*02f4*/ 	.word	0x00001950
        /*02f8*/ 	.word	0x000000ff
        /*02fc*/ 	.word	0x00000020
        /*0300*/ 	.short	0x010a
        /*0302*/ 	.byte	0x04
	.zero		1


	//   ....[33]....
        /*0304*/ 	.word	0x000019d0
        /*0308*/ 	.word	0x000000ff
        /*030c*/ 	.word	0x00000020
        /*0310*/ 	.short	0x010a
        /*0312*/ 	.byte	0x21
	.zero		1


	//   ....[34]....
        /*0314*/ 	.word	0x00001b70
        /*0318*/ 	.word	0x000000ff
        /*031c*/ 	.word	0x00000020
        /*0320*/ 	.short	0x010a
        /*0322*/ 	.byte	0x08
	.zero		1


	//   ....[35]....
        /*0324*/ 	.word	0x00001c80
        /*0328*/ 	.word	0x000000ff
        /*032c*/ 	.word	0x00000068
        /*0330*/ 	.short	0x0101
        /*0332*/ 	.byte	0x06
	.zero		1


	//   ....[36]....
        /*0334*/ 	.word	0x00001ca0
        /*0338*/ 	.word	0x000000ff
        /*033c*/ 	.word	0x00000020
        /*0340*/ 	.short	0x010a
        /*0342*/ 	.byte	0x04
	.zero		1


	//   ....[37]....
        /*0344*/ 	.word	0x00001d20
        /*0348*/ 	.word	0x000000ff
        /*034c*/ 	.word	0x00000020
        /*0350*/ 	.short	0x010a
        /*0352*/ 	.byte	0x11
	.zero		1


	//   ....[38]....
        /*0354*/ 	.word	0x00001ec0
        /*0358*/ 	.word	0x000000ff
        /*035c*/ 	.word	0x00000020
        /*0360*/ 	.short	0x010a
        /*0362*/ 	.byte	0x07
	.zero		1


	//   ....[39]....
        /*0364*/ 	.word	0x00002000
        /*0368*/ 	.word	0x00000003
        /*036c*/ 	.word	0x00000070
        /*0370*/ 	.short	0x010a
        /*0372*/ 	.byte	0xff
	.zero		1


	//   ....[40]....
        /*0374*/ 	.word	0x00002150
        /*0378*/ 	.word	0x00000000
        /*037c*/ 	.word	0x00000000
        /*0380*/ 	.short	0x0101
        /*0382*/ 	.byte	0xff
	.zero		1


	//   ....[41]....
        /*0384*/ 	.word	0x00002700
        /*0388*/ 	.word	0x000000ff
        /*038c*/ 	.word	0x00000000
        /*0390*/ 	.short	0x010a
        /*0392*/ 	.byte	0x04
	.zero		1


	//   ....[42]....
        /*0394*/ 	.word	0x00002790
        /*0398*/ 	.word	0x000000ff
        /*039c*/ 	.word	0x00000000
        /*03a0*/ 	.short	0x010a
        /*03a2*/ 	.byte	0x05
	.zero		1


	//   ....[43]....
        /*03a4*/ 	.word	0x00002820
        /*03a8*/ 	.word	0x000000ff
        /*03ac*/ 	.word	0x00000000
        /*03b0*/ 	.short	0x010a
        /*03b2*/ 	.byte	0x05
	.zero		1


	//   ....[44]....
        /*03b4*/ 	.word	0x000028c0
        /*03b8*/ 	.word	0x00000000
        /*03bc*/ 	.word	0x00000000
        /*03c0*/ 	.short	0x010a
        /*03c2*/ 	.byte	0xff
	.zero		1


	//   ....[45]....
        /*03c4*/ 	.word	0x000029e0
        /*03c8*/ 	.word	0x00000002
        /*03cc*/ 	.word	0x000000d0
        /*03d0*/ 	.short	0x010a
        /*03d2*/ 	.byte	0xff
	.zero		1


	//   ....[46]....
        /*03d4*/ 	.word	0x00002a40
        /*03d8*/ 	.word	0x00000004
        /*03dc*/ 	.word	0x00000000
        /*03e0*/ 	.short	0x0101
        /*03e2*/ 	.byte	0xff
	.zero		1


	//   ....[47]....
        /*03e4*/ 	.word	0x00002a60
        /*03e8*/ 	.word	0x000000ff
        /*03ec*/ 	.word	0x00000080
        /*03f0*/ 	.short	0x010a
        /*03f2*/ 	.byte	0x04
	.zero		1


	//   ....[48]....
        /*03f4*/ 	.word	0x00002b80
        /*03f8*/ 	.word	0x00000002
        /*03fc*/ 	.word	0x00000070
        /*0400*/ 	.short	0x010a
        /*0402*/ 	.byte	0xff
	.zero		1


	//   ....[49]....
        /*0404*/ 	.word	0x00002c90
        /*0408*/ 	.word	0x00000002
        /*040c*/ 	.word	0x00000000
        /*0410*/ 	.short	0x0101
        /*0412*/ 	.byte	0xff
	.zero		1


	//   ....[50]....
        /*0414*/ 	.word	0x00002d20
        /*0418*/ 	.word	0x000000ff
        /*041c*/ 	.word	0x00000080
        /*0420*/ 	.short	0x0106
        /*0422*/ 	.byte	0x04
	.zero		1


	//   ....[51]....
        /*0424*/ 	.word	0x00002d40
        /*0428*/ 	.word	0x000000ff
        /*042c*/ 	.word	0x00000080
        /*0430*/ 	.short	0x010a
        /*0432*/ 	.byte	0x04
	.zero		1


	//   ....[52]....
        /*0434*/ 	.word	0x00002dd0
        /*0438*/ 	.word	0x000000ff
        /*043c*/ 	.word	0x00000080
        /*0440*/ 	.short	0x0106
        /*0442*/ 	.byte	0x07
	.zero		1


	//   ....[53]....
        /*0444*/ 	.word	0x00002e10
        /*0448*/ 	.word	0x00000000
        /*044c*/ 	.word	0x00000080
        /*0450*/ 	.short	0x010a
        /*0452*/ 	.byte	0xff
	.zero		1


	//   ....[54]....
        /*0454*/ 	.word	0x00003300
        /*0458*/ 	.word	0x00000000
        /*045c*/ 	.word	0x00000070
        /*0460*/ 	.short	0x010a
        /*0462*/ 	.byte	0xff
	.zero		1


	//   ....[55]....
        /*0464*/ 	.word	0x00003400
        /*0468*/ 	.word	0x00000003
        /*046c*/ 	.word	0x00000000
        /*0470*/ 	.short	0x0101
        /*0472*/ 	.byte	0xff
	.zero		1


	//   ....[56]....
        /*0474*/ 	.word	0x00003410
        /*0478*/ 	.word	0x000000ff
        /*047c*/ 	.word	0x00000000
        /*0480*/ 	.short	0x010a
        /*0482*/ 	.byte	0x04
	.zero		1


	//   ....[57]....
        /*0484*/ 	.word	0x00003430
        /*0488*/ 	.word	0x000000ff
        /*048c*/ 	.word	0x000000b0
        /*0490*/ 	.short	0x010a
        /*0492*/ 	.byte	0x12
	.zero		1


	//   ....[58]....
        /*0494*/ 	.word	0x00003510
        /*0498*/ 	.word	0x000000ff
        /*049c*/ 	.word	0x00000000
        /*04a0*/ 	.short	0x010a
        /*04a2*/ 	.byte	0x06
	.zero		1


	//   ....[59]....
        /*04a4*/ 	.word	0x00003610
        /*04a8*/ 	.word	0x000000ff
        /*04ac*/ 	.word	0x00000000
        /*04b0*/ 	.short	0x010a
        /*04b2*/ 	.byte	0x04
	.zero		1


	//   ....[60]....
        /*04b4*/ 	.word	0x000037f0
        /*04b8*/ 	.word	0x000000ff
        /*04bc*/ 	.word	0x00000000
        /*04c0*/ 	.short	0x010a
        /*04c2*/ 	.byte	0x04
	.zero		1


	//   ....[61]....
        /*04c4*/ 	.word	0x00003880
        /*04c8*/ 	.word	0x000000ff
        /*04cc*/ 	.word	0x00000000
        /*04d0*/ 	.short	0x010a
        /*04d2*/ 	.byte	0x05
	.zero		1


	//   ....[62]....
        /*04d4*/ 	.word	0x00003910
        /*04d8*/ 	.word	0x000000ff
        /*04dc*/ 	.word	0x00000000
        /*04e0*/ 	.short	0x010a
        /*04e2*/ 	.byte	0x05
	.zero		1


	//   ....[63]....
        /*04e4*/ 	.word	0x000039a0
        /*04e8*/ 	.word	0x000000ff
        /*04ec*/ 	.word	0x00000000
        /*04f0*/ 	.short	0x010a
        /*04f2*/ 	.byte	0x04
	.zero		1


	//   ....[64]....
        /*04f4*/ 	.word	0x00003e50
        /*04f8*/ 	.word	0x0000000c
        /*04fc*/ 	.word	0x00000070
        /*0500*/ 	.short	0x010a
        /*0502*/ 	.byte	0xff
	.zero		1


	//   ....[65]....
        /*0504*/ 	.word	0x00003fc0
        /*0508*/ 	.word	0x00000000
        /*050c*/ 	.word	0x00000000
        /*0510*/ 	.short	0x0101
        /*0512*/ 	.byte	0xff
	.zero		1


	//   ....[66]....
        /*0514*/ 	.word	0x00004450
        /*0518*/ 	.word	0x000000ff
        /*051c*/ 	.word	0x00000068
        /*0520*/ 	.short	0x010a
        /*0522*/ 	.byte	0x15
	.zero		1


	//   ....[67]....
        /*0524*/ 	.word	0x000045d0
        /*0528*/ 	.word	0x000000ff
        /*052c*/ 	.word	0x00000050
        /*0530*/ 	.short	0x010a
        /*0532*/ 	.byte	0x15
	.zero		1


	//   ....[68]....
        /*0534*/ 	.word	0x00004750
        /*0538*/ 	.word	0x000000ff
        /*053c*/ 	.word	0x00000040
        /*0540*/ 	.short	0x010b
        /*0542*/ 	.byte	0x15
	.zero		1


	//   ....[69]....
        /*0544*/ 	.word	0x00004760
        /*0548*/ 	.word	0x000000ff
        /*054c*/ 	.word	0x00000000
        /*0550*/ 	.short	0x0101
        /*0552*/ 	.byte	0x06
	.zero		1


	//   ....[70]....
        /*0554*/ 	.word	0x00004770
        /*0558*/ 	.word	0x000000ff
        /*055c*/ 	.word	0x00000058
        /*0560*/ 	.short	0x010a
        /*0562*/ 	.byte	0x15
	.zero		1


	//   ....[71]....
        /*0564*/ 	.word	0x00004960
        /*0568*/ 	.word	0x000000ff
        /*056c*/ 	.word	0x00000048
        /*0570*/ 	.short	0x010b
        /*0572*/ 	.byte	0x15
	.zero		1


	//   ....[72]....
        /*0574*/ 	.word	0x00004970
        /*0578*/ 	.word	0x000000ff
        /*057c*/ 	.word	0x00000000
        /*0580*/ 	.short	0x0101
        /*0582*/ 	.byte	0x21
	.zero		1


	//   ....[73]....
        /*0584*/ 	.word	0x000049a0
        /*0588*/ 	.word	0x000000ff
        /*058c*/ 	.word	0x00000050
        /*0590*/ 	.short	0x010a
        /*0592*/ 	.byte	0x15
	.zero		1


	//   ....[74]....
        /*0594*/ 	.word	0x000049e0
        /*0598*/ 	.word	0x00000000
        /*059c*/ 	.word	0x00000058
        /*05a0*/ 	.short	0x010a
        /*05a2*/ 	.byte	0xff
	.zero		1


	//   ....[75]....
        /*05a4*/ 	.word	0x00004cf0
        /*05a8*/ 	.word	0x00000003
        /*05ac*/ 	.word	0x00000070
        /*05b0*/ 	.short	0x010a
        /*05b2*/ 	.byte	0xff
	.zero		1


	//   ....[76]....
        /*05b4*/ 	.word	0x00004e70
        /*05b8*/ 	.word	0x00000000
        /*05bc*/ 	.word	0x00000000
        /*05c0*/ 	.short	0x0101
        /*05c2*/ 	.byte	0xff
	.zero		1


	//   ....[77]....
        /*05c4*/ 	.word	0x000059c0
        /*05c8*/ 	.word	0x00000003
        /*05cc*/ 	.word	0x00000040
        /*05d0*/ 	.short	0x010a
        /*05d2*/ 	.byte	0xff
	.zero		1


	//   ....[78]....
        /*05d4*/ 	.word	0x00005a00
        /*05d8*/ 	.word	0x000000ba
        /*05dc*/ 	.word	0x00000090
        /*05e0*/ 	.short	0x010a
        /*05e2*/ 	.byte	0xff
	.zero		1


	//   ....[79]....
        /*05e4*/ 	.word	0x00005b30
        /*05e8*/ 	.word	0x00000003
        /*05ec*/ 	.word	0x00000040
        /*05f0*/ 	.short	0x010a
        /*05f2*/ 	.byte	0xff
	.zero		1


	//   ....[80]....
        /*05f4*/ 	.word	0x00005c70
        /*05f8*/ 	.word	0x00000000
        /*05fc*/ 	.word	0x00000000
        /*0600*/ 	.short	0x0101
        /*0602*/ 	.byte	0xff
	.zero		1


	//   ....[81]....
        /*0604*/ 	.word	0x00005cf0
        /*0608*/ 	.word	0x000000ba
        /*060c*/ 	.word	0x00000090
        /*0610*/ 	.short	0x010a
        /*0612*/ 	.byte	0xff
	.zero		1


	//   ....[82]....
        /*0614*/ 	.word	0x000070a0
        /*0618*/ 	.word	0x000000c1
        /*061c*/ 	.word	0x00000040
        /*0620*/ 	.short	0x010a
        /*0622*/ 	.byte	0xff
	.zero		1


	//   ....[83]....
        /*0624*/ 	.word	0x00007170
        /*0628*/ 	.word	0x000000c1
        /*062c*/ 	.word	0x00000040
        /*0630*/ 	.short	0x010a
        /*0632*/ 	.byte	0xff
	.zero		1


	//   ....[84]....
        /*0634*/ 	.word	0x000072b0
        /*0638*/ 	.word	0x00000000
        /*063c*/ 	.word	0x00000000
        /*0640*/ 	.short	0x0101
        /*0642*/ 	.byte	0xff
	.zero		1


	//   ....[85]....
        /*0644*/ 	.word	0x000077b0
        /*0648*/ 	.word	0x000000ff
        /*064c*/ 	.word	0x00000000
        /*0650*/ 	.short	0x0101
        /*0652*/ 	.byte	0x04
	.zero		1


	//   ....[86]....
        /*0654*/ 	.word	0x00008760
        /*0658*/ 	.word	0x00000003
        /*065c*/ 	.word	0x000000e0
        /*0660*/ 	.short	0x010a
        /*0662*/ 	.byte	0xff
	.zero		1


	//   ....[87]....
        /*0664*/ 	.word	0x000087c0
        /*0668*/ 	.word	0x00000000
        /*066c*/ 	.word	0x00000020
        /*0670*/ 	.short	0x010a
        /*0672*/ 	.byte	0xff
	.zero		1


	//   ....[88]....
        /*0674*/ 	.word	0x00008820
        /*0678*/ 	.word	0x00000000
        /*067c*/ 	.word	0x00000020
        /*0680*/ 	.short	0x010a
        /*0682*/ 	.byte	0xff
	.zero		1


	//   ....[89]....
        /*0684*/ 	.word	0x00008870
        /*0688*/ 	.word	0x00000003
        /*068c*/ 	.word	0x00000070
        /*0690*/ 	.short	0x010a
        /*0692*/ 	.byte	0xff
	.zero		1


	//   ....[90]....
        /*0694*/ 	.word	0x000088d0
        /*0698*/ 	.word	0x00000000
        /*069c*/ 	.word	0x00000000
        /*06a0*/ 	.short	0x010a
        /*06a2*/ 	.byte	0xff
	.zero		1


	//   ....[91]....
        /*06a4*/ 	.word	0x00008930
        /*06a8*/ 	.word	0x00000000
        /*06ac*/ 	.word	0x00000000
        /*06b0*/ 	.short	0x010a
        /*06b2*/ 	.byte	0xff
	.zero		1


	//   ....[92]....
        /*06b4*/ 	.word	0x00008990
        /*06b8*/ 	.word	0x00000000
        /*06bc*/ 	.word	0x00000000
        /*06c0*/ 	.short	0x010a
        /*06c2*/ 	.byte	0xff
	.zero		1


	//   ....[93]....
        /*06c4*/ 	.word	0x000089e0
        /*06c8*/ 	.word	0x00000002
        /*06cc*/ 	.word	0x000000d0
        /*06d0*/ 	.short	0x010a
        /*06d2*/ 	.byte	0xff
	.zero		1


	//   ....[94]....
        /*06d4*/ 	.word	0x00008a40
        /*06d8*/ 	.word	0x00000002
        /*06dc*/ 	.word	0x00000080
        /*06e0*/ 	.short	0x010a
        /*06e2*/ 	.byte	0xff
	.zero		1


	//   ....[95]....
        /*06e4*/ 	.word	0x00008a90
        /*06e8*/ 	.word	0x00000002
        /*06ec*/ 	.word	0x00000070
        /*06f0*/ 	.short	0x010a
        /*06f2*/ 	.byte	0xff
	.zero		1


	//   ....[96]....
        /*06f4*/ 	.word	0x00008af0
        /*06f8*/ 	.word	0x00000000
        /*06fc*/ 	.word	0x00000080
        /*0700*/ 	.short	0x010a
        /*0702*/ 	.byte	0xff
	.zero		1


	//   ....[97]....
        /*0704*/ 	.word	0x00008b40
        /*0708*/ 	.word	0x00000000
        /*070c*/ 	.word	0x00000070
        /*0710*/ 	.short	0x010a
        /*0712*/ 	.byte	0xff
	.zero		1


	//   ....[98]....
        /*0714*/ 	.word	0x00008ba0
        /*0718*/ 	.word	0x00000003
        /*071c*/ 	.word	0x000000b0
        /*0720*/ 	.short	0x010a
        /*0722*/ 	.byte	0xff
	.zero		1


	//   ....[99]....
        /*0724*/ 	.word	0x00008c00
        /*0728*/ 	.word	0x00000000
        /*072c*/ 	.word	0x00000000
        /*0730*/ 	.short	0x010a
        /*0732*/ 	.byte	0xff
	.zero		1


	//   ....[100]....
        /*0734*/ 	.word	0x00008c60
        /*0738*/ 	.word	0x00000000
        /*073c*/ 	.word	0x00000000
        /*0740*/ 	.short	0x010a
        /*0742*/ 	.byte	0xff
	.zero		1


	//   ....[101]....
        /*0744*/ 	.word	0x00008cc0
        /*0748*/ 	.word	0x00000000
        /*074c*/ 	.word	0x00000000
        /*0750*/ 	.short	0x010a
        /*0752*/ 	.byte	0xff
	.zero		1


	//   ....[102]....
        /*0754*/ 	.word	0x00008d20
        /*0758*/ 	.word	0x00000000
        /*075c*/ 	.word	0x00000000
        /*0760*/ 	.short	0x010a
        /*0762*/ 	.byte	0xff
	.zero		1


	//   ....[103]....
        /*0764*/ 	.word	0x00008d80
        /*0768*/ 	.word	0x00000000
        /*076c*/ 	.word	0x00000000
        /*0770*/ 	.short	0x010a
        /*0772*/ 	.byte	0xff
	.zero		1


	//   ....[104]....
        /*0774*/ 	.word	0x00008dd0
        /*0778*/ 	.word	0x0000000c
        /*077c*/ 	.word	0x00000070
        /*0780*/ 	.short	0x010a
        /*0782*/ 	.byte	0xff
	.zero		1


	//   ....[105]....
        /*0784*/ 	.word	0x00008e30
        /*0788*/ 	.word	0x00000000
        /*078c*/ 	.word	0x00000068
        /*0790*/ 	.short	0x010a
        /*0792*/ 	.byte	0xff
	.zero		1


	//   ....[106]....
        /*0794*/ 	.word	0x00008e90
        /*0798*/ 	.word	0x00000000
        /*079c*/ 	.word	0x00000050
        /*07a0*/ 	.short	0x010a
        /*07a2*/ 	.byte	0xff
	.zero		1


	//   ....[107]....
        /*07a4*/ 	.word	0x00008ef0
        /*07a8*/ 	.word	0x00000000
        /*07ac*/ 	.word	0x00000058
        /*07b0*/ 	.short	0x010a
        /*07b2*/ 	.byte	0xff
	.zero		1


	//   ....[108]....
        /*07b4*/ 	.word	0x00008f50
        /*07b8*/ 	.word	0x00000000
        /*07bc*/ 	.word	0x00000050
        /*07c0*/ 	.short	0x010a
        /*07c2*/ 	.byte	0xff
	.zero		1


	//   ....[109]....
        /*07c4*/ 	.word	0x00008fa0
        /*07c8*/ 	.word	0x00000003
        /*07cc*/ 	.word	0x00000070
        /*07d0*/ 	.short	0x010a
        /*07d2*/ 	.byte	0xff
	.zero		1


	//   ....[110]....
        /*07d4*/ 	.word	0x00008ff0
        /*07d8*/ 	.word	0x00000003
        /*07dc*/ 	.word	0x00000040
        /*07e0*/ 	.short	0x010a
        /*07e2*/ 	.byte	0xff
	.zero		1


	//   ....[111]....
        /*07e4*/ 	.word	0x00009040
        /*07e8*/ 	.word	0x000000ba
        /*07ec*/ 	.word	0x00000090
        /*07f0*/ 	.short	0x010a
        /*07f2*/ 	.byte	0xff
	.zero		1


	//   ....[112]....
        /*07f4*/ 	.word	0x00009090
        /*07f8*/ 	.word	0x000000c1
        /*07fc*/ 	.word	0x00000040
        /*0800*/ 	.short	0x010a
        /*0802*/ 	.byte	0xff
	.zero		1


	//----- nvinfo : EIATTR_NUM_MBARRIERS
	.align		4
.L_47:
        /*0804*/ 	.byte	0x03, 0x38
        /*0806*/ 	.short	0x001e


	//----- nvinfo : EIATTR_EXIT_INSTR_OFFSETS
	.align		4
        /*0808*/ 	.byte	0x04, 0x1c
        /*080a*/ 	.short	(.L_49 - .L_48)


	//   ....[0]....
.L_48:
        /*080c*/ 	.word	0x000028f0


	//   ....[1]....
        /*0810*/ 	.word	0x00002de0


	//   ....[2]....
        /*0814*/ 	.word	0x00002e40


	//   ....[3]....
        /*0818*/ 	.word	0x00003c00


	//   ....[4]....
        /*081c*/ 	.word	0x00004a10


	//   ....[5]....
        /*0820*/ 	.word	0x00004a50


	//   ....[6]....
        /*0824*/ 	.word	0x00008750


	//----- nvinfo : EIATTR_MAX_THREADS
	.align		4
.L_49:
        /*0828*/ 	.byte	0x04, 0x05
        /*082a*/ 	.short	(.L_51 - .L_50)
.L_50:
        /*082c*/ 	.word	0x00000100
        /*0830*/ 	.word	0x00000001
        /*0834*/ 	.word	0x00000001


	//----- nvinfo : EIATTR_CRS_STACK_SIZE
	.align		4
.L_51:
        /*0838*/ 	.byte	0x04, 0x1e
        /*083a*/ 	.short	(.L_53 - .L_52)
.L_52:
        /*083c*/ 	.word	0x00000000


	//----- nvinfo : EIATTR_CBANK_PARAM_SIZE
	.align		4
.L_53:
        /*0840*/ 	.byte	0x03, 0x19
        /*0842*/ 	.short	0x0800


	//----- nvinfo : EIATTR_PARAM_CBANK
	.align		4
        /*0844*/ 	.byte	0x04, 0x0a
        /*0846*/ 	.short	(.L_55 - .L_54)
	.align		4
.L_54:
        /*0848*/ 	.word	index@(.nv.constant0._ZN7cutlass13device_kernelINS_4gemm6kernel13GemmUniversalIN4cute5tupleIJiiiiEEENS1_10collective13CollectiveMmaINS1_35MainloopSm100TmaUmmaWarpSpecializedILi4ELi2ELi4ENS5_IJNS4_1CILi1EEENSA_ILi2EEESB_EEEEENS5_IJNSA_ILi128EEESF_NSA_ILi32EEEEEENS_12float_e5m2_tENS5_IJlSB_lEEESI_SJ_NS4_8TiledMMAINS4_8MMA_AtomIJNS4_10MMA_TraitsINS4_19SM100_MMA_F8F6F4_SSEJSI_SI_fSF_SF_NS4_17integral_constantINS4_4UMMA5MajorELSQ_0EEESR_NSO_INSP_7ScaleInELSS_0EEEST_EEEEEENS4_6LayoutINS5_IJSB_SB_SB_EEENS5_IJNSA_ILi0EEESY_SY_EEEEENS5_IJNS4_10UnderscoreES11_S11_EEEEENS4_23SM90_TMA_LOAD_MULTICASTENS4_14ComposedLayoutINS4_7SwizzleILi1ELi4ELi3EEENS4_18smem_ptr_flag_bitsILi8EEENSW_INS5_IJNSA_ILi8EEESG_EEENS5_IJSG_SB_EEEEEEEvNS4_8identityENS4_13SM90_TMA_LOADES1E_vS1F_EENS_8epilogue10collective18CollectiveEpilogueINS1I_23Sm100TmaWarpSpecializedILi2ELi2ELi64ELb0ELb0EEEJSH_NS5_IJNSW_ISF_SB_EENSW_INSA_ILi64EEESB_EEEEESI_SJ_SI_SJ_NS1I_6fusion15FusionCallbacksIS1M_NS1R_17LinearCombinationISI_fSI_fLNS_15FloatRoundStyleE2EEESH_S1Q_JEEENS4_5SM1004TMEM4LOAD26SM100_TMEM_LOAD_32dp32b64xES1G_NS15_INS16_ILi2ELi4ELi3EEES19_NSW_INS5_IJS1A_S1O_EEENS5_IJS1O_SB_EEEEEEENS4_39AutoVectorizingCopyWithAssumedAlignmentILi128EEENS4_14SM90_TMA_STOREES25_S27_S27_EEEvvEEEEvNT_6ParamsE)
        /*084c*/ 	.short	0x0380
        /*084e*/ 	.short	0x0800


	//----- nvinfo : EIATTR_SW_WAR
	.align		4
.L_55:
        /*0850*/ 	.byte	0x04, 0x36
        /*0852*/ 	.short	(.L_57 - .L_56)
.L_56:
        /*0854*/ 	.word	0x00000008
.L_57:


//--------------------- .nv.callgraph             --------------------------
	.section	.nv.callgraph,"",@"SHT_CUDA_CALLGRAPH"
	.align	4
	.sectionentsize	8
	.align		4
        /*0000*/ 	.word	0x00000000
	.align		4
        /*0004*/ 	.word	0xffffffff
	.align		4
        /*0008*/ 	.word	index@(_ZN7cutlass13device_kernelINS_4gemm6kernel13GemmUniversalIN4cute5tupleIJiiiiEEENS1_10collective13CollectiveMmaINS1_35MainloopSm100TmaUmmaWarpSpecializedILi4ELi2ELi4ENS5_IJNS4_1CILi1EEENSA_ILi2EEESB_EEEEENS5_IJNSA_ILi128EEESF_NSA_ILi32EEEEEENS_12float_e5m2_tENS5_IJlSB_lEEESI_SJ_NS4_8TiledMMAINS4_8MMA_AtomIJNS4_10MMA_TraitsINS4_19SM100_MMA_F8F6F4_SSEJSI_SI_fSF_SF_NS4_17integral_constantINS4_4UMMA5MajorELSQ_0EEESR_NSO_INSP_7ScaleInELSS_0EEEST_EEEEEENS4_6LayoutINS5_IJSB_SB_SB_EEENS5_IJNSA_ILi0EEESY_SY_EEEEENS5_IJNS4_10UnderscoreES11_S11_EEEEENS4_23SM90_TMA_LOAD_MULTICASTENS4_14ComposedLayoutINS4_7SwizzleILi1ELi4ELi3EEENS4_18smem_ptr_flag_bitsILi8EEENSW_INS5_IJNSA_ILi8EEESG_EEENS5_IJSG_SB_EEEEEEEvNS4_8identityENS4_13SM90_TMA_LOADES1E_vS1F_EENS_8epilogue10collective18CollectiveEpilogueINS1I_23Sm100TmaWarpSpecializedILi2ELi2ELi64ELb0ELb0EEEJSH_NS5_IJNSW_ISF_SB_EENSW_INSA_ILi64EEESB_EEEEESI_SJ_SI_SJ_NS1I_6fusion15FusionCallbacksIS1M_NS1R_17LinearCombinationISI_fSI_fLNS_15FloatRoundStyleE2EEESH_S1Q_JEEENS4_5SM1004TMEM4LOAD26SM100_TMEM_LOAD_32dp32b64xES1G_NS15_INS16_ILi2ELi4ELi3EEES19_NSW_INS5_IJS1A_S1O_EEENS5_IJS1O_SB_EEEEEEENS4_39AutoVectorizingCopyWithAssumedAlignmentILi128EEENS4_14SM90_TMA_STOREES25_S27_S27_EEEvvEEEEvNT_6ParamsE)
	.align		4
        /*000c*/ 	.word	index@(__assertfail)
	.align		4
        /*0010*/ 	.word	0x00000000
	.align		4
        /*0014*/ 	.word	0xfffffffe
	.align		4
        /*0018*/ 	.word	0x00000000
	.align		4
        /*001c*/ 	.word	0xfffffffd
	.align		4
        /*0020*/ 	.word	0x00000000
	.align		4
        /*0024*/ 	.word	0xfffffffc


//--------------------- .nv.constant4             --------------------------
	.section	.nv.constant4,"a",@progbits
	.align	8
	.align		8
.nv.constant4:
        /*0000*/ 	.dword	__assertfail
	.align		8
        /*0008*/ 	.dword	__unnamed_1
	.align		8
        /*0010*/ 	.dword	__unnamed_2
	.align		8
        /*0018*/ 	.dword	_ZN39_INTERNAL_72adff85_4_k_cu_6e35f93d_91124cuda3std3__45__cpo5beginE
	.align		8
        /*0020*/ 	.dword	_ZN39_INTERNAL_72adff85_4_k_cu_6e35f93d_91124cuda3std3__45__cpo3endE
	.align		8
        /*0028*/ 	.dword	_ZN39_INTERNAL_72adff85_4_k_cu_6e35f93d_91124cuda3std3__45__cpo6cbeginE
	.align		8
        /*0030*/ 	.dword	_ZN39_INTERNAL_72adff85_4_k_cu_6e35f93d_91124cuda3std3__45__cpo4cendE
	.align		8
        /*0038*/ 	.dword	_ZN39_INTERNAL_72adff85_4_k_cu_6e35f93d_91124cuda3std3__441_GLOBAL__N__72adff85_4_k_cu_6e35f93d_91126ignoreE
	.align		8
        /*0040*/ 	.dword	_ZN39_INTERNAL_72adff85_4_k_cu_6e35f93d_91124cuda3std3__419piecewise_constructE
	.align		8
        /*0048*/ 	.dword	_ZN39_INTERNAL_72adff85_4_k_cu_6e35f93d_91124cuda3std3__48in_placeE
	.align		8
        /*0050*/ 	.dword	_ZN39_INTERNAL_72adff85_4_k_cu_6e35f93d_91124cuda3std6ranges3__45__cpo4swapE
	.align		8
        /*0058*/ 	.dword	_ZN39_INTERNAL_72adff85_4_k_cu_6e35f93d_91124cuda3std6ranges3__45__cpo9iter_moveE
	.align		8
        /*0060*/ 	.dword	_ZN39_INTERNAL_72adff85_4_k_cu_6e35f93d_91124cute7productE
	.align		8
        /*0068*/ 	.dword	_ZN39_INTERNAL_72adff85_4_k_cu_6e35f93d_91124cute1_E
	.align		8
        /*0070*/ 	.dword	$str$25
	.align		8
        /*0078*/ 	.dword	$str$26
	.align		8
        /*0080*/ 	.dword	$str$27
	.align		8
        /*0088*/ 	.dword	$str$28


//--------------------- .text._ZN7cutlass13device_kernelINS_4gemm6kernel13GemmUniversalIN4cute5tupleIJiiiiEEENS1_10collective13CollectiveMmaINS1_35MainloopSm100TmaUmmaWarpSpecializedILi4ELi2ELi4ENS5_IJNS4_1CILi1EEENSA_ILi2EEESB_EEEEENS5_IJNSA_ILi128EEESF_NSA_ILi32EEEEEENS_12float_e5m2_tENS5_IJlSB_lEEESI_SJ_NS4_8TiledMMAINS4_8MMA_AtomIJNS4_10MMA_TraitsINS4_19SM100_MMA_F8F6F4_SSEJSI_SI_fSF_SF_NS4_17integral_constantINS4_4UMMA5MajorELSQ_0EEESR_NSO_INSP_7ScaleInELSS_0EEEST_EEEEEENS4_6LayoutINS5_IJSB_SB_SB_EEENS5_IJNSA_ILi0EEESY_SY_EEEEENS5_IJNS4_10UnderscoreES11_S11_EEEEENS4_23SM90_TMA_LOAD_MULTICASTENS4_14ComposedLayoutINS4_7SwizzleILi1ELi4ELi3EEENS4_18smem_ptr_flag_bitsILi8EEENSW_INS5_IJNSA_ILi8EEESG_EEENS5_IJSG_SB_EEEEEEEvNS4_8identityENS4_13SM90_TMA_LOADES1E_vS1F_EENS_8epilogue10collective18CollectiveEpilogueINS1I_23Sm100TmaWarpSpecializedILi2ELi2ELi64ELb0ELb0EEEJSH_NS5_IJNSW_ISF_SB_EENSW_INSA_ILi64EEESB_EEEEESI_SJ_SI_SJ_NS1I_6fusion15FusionCallbacksIS1M_NS1R_17LinearCombinationISI_fSI_fLNS_15FloatRoundStyleE2EEESH_S1Q_JEEENS4_5SM1004TMEM4LOAD26SM100_TMEM_LOAD_32dp32b64xES1G_NS15_INS16_ILi2ELi4ELi3EEES19_NSW_INS5_IJS1A_S1O_EEENS5_IJS1O_SB_EEEEEEENS4_39AutoVectorizingCopyWithAssumedAlignmentILi128EEENS4_14SM90_TMA_STOREES25_S27_S27_EEEvvEEEEvNT_6ParamsE --------------------------
	.section	.text._ZN7cutlass13device_kernelINS_4gemm6kernel13GemmUniversalIN4cute5tupleIJiiiiEEENS1_10collective13CollectiveMmaINS1_35MainloopSm100TmaUmmaWarpSpecializedILi4ELi2ELi4ENS5_IJNS4_1CILi1EEENSA_ILi2EEESB_EEEEENS5_IJNSA_ILi128EEESF_NSA_ILi32EEEEEENS_12float_e5m2_tENS5_IJlSB_lEEESI_SJ_NS4_8TiledMMAINS4_8MMA_AtomIJNS4_10MMA_TraitsINS4_19SM100_MMA_F8F6F4_SSEJSI_SI_fSF_SF_NS4_17integral_constantINS4_4UMMA5MajorELSQ_0EEESR_NSO_INSP_7ScaleInELSS_0EEEST_EEEEEENS4_6LayoutINS5_IJSB_SB_SB_EEENS5_IJNSA_ILi0EEESY_SY_EEEEENS5_IJNS4_10UnderscoreES11_S11_EEEEENS4_23SM90_TMA_LOAD_MULTICASTENS4_14ComposedLayoutINS4_7SwizzleILi1ELi4ELi3EEENS4_18smem_ptr_flag_bitsILi8EEENSW_INS5_IJNSA_ILi8EEESG_EEENS5_IJSG_SB_EEEEEEEvNS4_8identityENS4_13SM90_TMA_LOADES1E_vS1F_EENS_8epilogue10collective18CollectiveEpilogueINS1I_23Sm100TmaWarpSpecializedILi2ELi2ELi64ELb0ELb0EEEJSH_NS5_IJNSW_ISF_SB_EENSW_INSA_ILi64EEESB_EEEEESI_SJ_SI_SJ_NS1I_6fusion15FusionCallbacksIS1M_NS1R_17LinearCombinationISI_fSI_fLNS_15FloatRoundStyleE2EEESH_S1Q_JEEENS4_5SM1004TMEM4LOAD26SM100_TMEM_LOAD_32dp32b64xES1G_NS15_INS16_ILi2ELi4ELi3EEES19_NSW_INS5_IJS1A_S1O_EEENS5_IJS1O_SB_EEEEEEENS4_39AutoVectorizingCopyWithAssumedAlignmentILi128EEENS4_14SM90_TMA_STOREES25_S27_S27_EEEvvEEEEvNT_6ParamsE,"ax",@progbits
	.align	128
.text._ZN7cutlass13device_kernelINS_4gemm6kernel13GemmUniversalIN4cute5tupleIJiiiiEEENS1_10collective13CollectiveMmaINS1_35MainloopSm100TmaUmmaWarpSpecializedILi4ELi2ELi4ENS5_IJNS4_1CILi1EEENSA_ILi2EEESB_EEEEENS5_IJNSA_ILi128EEESF_NSA_ILi32EEEEEENS_12float_e5m2_tENS5_IJlSB_lEEESI_SJ_NS4_8TiledMMAINS4_8MMA_AtomIJNS4_10MMA_TraitsINS4_19SM100_MMA_F8F6F4_SSEJSI_SI_fSF_SF_NS4_17integral_constantINS4_4UMMA5MajorELSQ_0EEESR_NSO_INSP_7ScaleInELSS_0EEEST_EEEEEENS4_6LayoutINS5_IJSB_SB_SB_EEENS5_IJNSA_ILi0EEESY_SY_EEEEENS5_IJNS4_10UnderscoreES11_S11_EEEEENS4_23SM90_TMA_LOAD_MULTICASTENS4_14ComposedLayoutINS4_7SwizzleILi1ELi4ELi3EEENS4_18smem_ptr_flag_bitsILi8EEENSW_INS5_IJNSA_ILi8EEESG_EEENS5_IJSG_SB_EEEEEEEvNS4_8identityENS4_13SM90_TMA_LOADES1E_vS1F_EENS_8epilogue10collective18CollectiveEpilogueINS1I_23Sm100TmaWarpSpecializedILi2ELi2ELi64ELb0ELb0EEEJSH_NS5_IJNSW_ISF_SB_EENSW_INSA_ILi64EEESB_EEEEESI_SJ_SI_SJ_NS1I_6fusion15FusionCallbacksIS1M_NS1R_17LinearCombinationISI_fSI_fLNS_15FloatRoundStyleE2EEESH_S1Q_JEEENS4_5SM1004TMEM4LOAD26SM100_TMEM_LOAD_32dp32b64xES1G_NS15_INS16_ILi2ELi4ELi3EEES19_NSW_INS5_IJS1A_S1O_EEENS5_IJS1O_SB_EEEEEEENS4_39AutoVectorizingCopyWithAssumedAlignmentILi128EEENS4_14SM90_TMA_STOREES25_S27_S27_EEEvvEEEEvNT_6ParamsE:
        .type           _ZN7cutlass13device_kernelINS_4gemm6kernel13GemmUniversalIN4cute5tupleIJiiiiEEENS1_10collective13CollectiveMmaINS1_35MainloopSm100TmaUmmaWarpSpecializedILi4ELi2ELi4ENS5_IJNS4_1CILi1EEENSA_ILi2EEESB_EEEEENS5_IJNSA_ILi128EEESF_NSA_ILi32EEEEEENS_12float_e5m2_tENS5_IJlSB_lEEESI_SJ_NS4_8TiledMMAINS4_8MMA_AtomIJNS4_10MMA_TraitsINS4_19SM100_MMA_F8F6F4_SSEJSI_SI_fSF_SF_NS4_17integral_constantINS4_4UMMA5MajorELSQ_0EEESR_NSO_INSP_7ScaleInELSS_0EEEST_EEEEEENS4_6LayoutINS5_IJSB_SB_SB_EEENS5_IJNSA_ILi0EEESY_SY_EEEEENS5_IJNS4_10UnderscoreES11_S11_EEEEENS4_23SM90_TMA_LOAD_MULTICASTENS4_14ComposedLayoutINS4_7SwizzleILi1ELi4ELi3EEENS4_18smem_ptr_flag_bitsILi8EEENSW_INS5_IJNSA_ILi8EEESG_EEENS5_IJSG_SB_EEEEEEEvNS4_8identityENS4_13SM90_TMA_LOADES1E_vS1F_EENS_8epilogue10collective18CollectiveEpilogueINS1I_23Sm100TmaWarpSpecializedILi2ELi2ELi64ELb0ELb0EEEJSH_NS5_IJNSW_ISF_SB_EENSW_INSA_ILi64EEESB_EEEEESI_SJ_SI_SJ_NS1I_6fusion15FusionCallbacksIS1M_NS1R_17LinearCombinationISI_fSI_fLNS_15FloatRoundStyleE2EEESH_S1Q_JEEENS4_5SM1004TMEM4LOAD26SM100_TMEM_LOAD_32dp32b64xES1G_NS15_INS16_ILi2ELi4ELi3EEES19_NSW_INS5_IJS1A_S1O_EEENS5_IJS1O_SB_EEEEEEENS4_39AutoVectorizingCopyWithAssumedAlignmentILi128EEENS4_14SM90_TMA_STOREES25_S27_S27_EEEvvEEEEvNT_6ParamsE,@function
        .size           _ZN7cutlass13device_kernelINS_4gemm6kernel13GemmUniversalIN4cute5tupleIJiiiiEEENS1_10collective13CollectiveMmaINS1_35MainloopSm100TmaUmmaWarpSpecializedILi4ELi2ELi4ENS5_IJNS4_1CILi1EEENSA_ILi2EEESB_EEEEENS5_IJNSA_ILi128EEESF_NSA_ILi32EEEEEENS_12float_e5m2_tENS5_IJlSB_lEEESI_SJ_NS4_8TiledMMAINS4_8MMA_AtomIJNS4_10MMA_TraitsINS4_19SM100_MMA_F8F6F4_SSEJSI_SI_fSF_SF_NS4_17integral_constantINS4_4UMMA5MajorELSQ_0EEESR_NSO_INSP_7ScaleInELSS_0EEEST_EEEEEENS4_6LayoutINS5_IJSB_SB_SB_EEENS5_IJNSA_ILi0EEESY_SY_EEEEENS5_IJNS4_10UnderscoreES11_S11_EEEEENS4_23SM90_TMA_LOAD_MULTICASTENS4_14ComposedLayoutINS4_7SwizzleILi1ELi4ELi3EEENS4_18smem_ptr_flag_bitsILi8EEENSW_INS5_IJNSA_ILi8EEESG_EEENS5_IJSG_SB_EEEEEEEvNS4_8identityENS4_13SM90_TMA_LOADES1E_vS1F_EENS_8epilogue10collective18CollectiveEpilogueINS1I_23Sm100TmaWarpSpecializedILi2ELi2ELi64ELb0ELb0EEEJSH_NS5_IJNSW_ISF_SB_EENSW_INSA_ILi64EEESB_EEEEESI_SJ_SI_SJ_NS1I_6fusion15FusionCallbacksIS1M_NS1R_17LinearCombinationISI_fSI_fLNS_15FloatRoundStyleE2EEESH_S1Q_JEEENS4_5SM1004TMEM4LOAD26SM100_TMEM_LOAD_32dp32b64xES1G_NS15_INS16_ILi2ELi4ELi3EEES19_NSW_INS5_IJS1A_S1O_EEENS5_IJS1O_SB_EEEEEEENS4_39AutoVectorizingCopyWithAssumedAlignmentILi128EEENS4_14SM90_TMA_STOREES25_S27_S27_EEEvvEEEEvNT_6ParamsE,(.L_x_150 - _ZN7cutlass13device_kernelINS_4gemm6kernel13GemmUniversalIN4cute5tupleIJiiiiEEENS1_10collective13CollectiveMmaINS1_35MainloopSm100TmaUmmaWarpSpecializedILi4ELi2ELi4ENS5_IJNS4_1CILi1EEENSA_ILi2EEESB_EEEEENS5_IJNSA_ILi128EEESF_NSA_ILi32EEEEEENS_12float_e5m2_tENS5_IJlSB_lEEESI_SJ_NS4_8TiledMMAINS4_8MMA_AtomIJNS4_10MMA_TraitsINS4_19SM100_MMA_F8F6F4_SSEJSI_SI_fSF_SF_NS4_17integral_constantINS4_4UMMA5MajorELSQ_0EEESR_NSO_INSP_7ScaleInELSS_0EEEST_EEEEEENS4_6LayoutINS5_IJSB_SB_SB_EEENS5_IJNSA_ILi0EEESY_SY_EEEEENS5_IJNS4_10UnderscoreES11_S11_EEEEENS4_23SM90_TMA_LOAD_MULTICASTENS4_14ComposedLayoutINS4_7SwizzleILi1ELi4ELi3EEENS4_18smem_ptr_flag_bitsILi8EEENSW_INS5_IJNSA_ILi8EEESG_EEENS5_IJSG_SB_EEEEEEEvNS4_8identityENS4_13SM90_TMA_LOADES1E_vS1F_EENS_8epilogue10collective18CollectiveEpilogueINS1I_23Sm100TmaWarpSpecializedILi2ELi2ELi64ELb0ELb0EEEJSH_NS5_IJNSW_ISF_SB_EENSW_INSA_ILi64EEESB_EEEEESI_SJ_SI_SJ_NS1I_6fusion15FusionCallbacksIS1M_NS1R_17LinearCombinationISI_fSI_fLNS_15FloatRoundStyleE2EEESH_S1Q_JEEENS4_5SM1004TMEM4LOAD26SM100_TMEM_LOAD_32dp32b64xES1G_NS15_INS16_ILi2ELi4ELi3EEES19_NSW_INS5_IJS1A_S1O_EEENS5_IJS1O_SB_EEEEEEENS4_39AutoVectorizingCopyWithAssumedAlignmentILi128EEENS4_14SM90_TMA_STOREES25_S27_S27_EEEvvEEEEvNT_6ParamsE)
        .other          _ZN7cutlass13device_kernelINS_4gemm6kernel13GemmUniversalIN4cute5tupleIJiiiiEEENS1_10collective13CollectiveMmaINS1_35MainloopSm100TmaUmmaWarpSpecializedILi4ELi2ELi4ENS5_IJNS4_1CILi1EEENSA_ILi2EEESB_EEEEENS5_IJNSA_ILi128EEESF_NSA_ILi32EEEEEENS_12float_e5m2_tENS5_IJlSB_lEEESI_SJ_NS4_8TiledMMAINS4_8MMA_AtomIJNS4_10MMA_TraitsINS4_19SM100_MMA_F8F6F4_SSEJSI_SI_fSF_SF_NS4_17integral_constantINS4_4UMMA5MajorELSQ_0EEESR_NSO_INSP_7ScaleInELSS_0EEEST_EEEEEENS4_6LayoutINS5_IJSB_SB_SB_EEENS5_IJNSA_ILi0EEESY_SY_EEEEENS5_IJNS4_10UnderscoreES11_S11_EEEEENS4_23SM90_TMA_LOAD_MULTICASTENS4_14ComposedLayoutINS4_7SwizzleILi1ELi4ELi3EEENS4_18smem_ptr_flag_bitsILi8EEENSW_INS5_IJNSA_ILi8EEESG_EEENS5_IJSG_SB_EEEEEEEvNS4_8identityENS4_13SM90_TMA_LOADES1E_vS1F_EENS_8epilogue10collective18CollectiveEpilogueINS1I_23Sm100TmaWarpSpecializedILi2ELi2ELi64ELb0ELb0EEEJSH_NS5_IJNSW_ISF_SB_EENSW_INSA_ILi64EEESB_EEEEESI_SJ_SI_SJ_NS1I_6fusion15FusionCallbacksIS1M_NS1R_17LinearCombinationISI_fSI_fLNS_15FloatRoundStyleE2EEESH_S1Q_JEEENS4_5SM1004TMEM4LOAD26SM100_TMEM_LOAD_32dp32b64xES1G_NS15_INS16_ILi2ELi4ELi3EEES19_NSW_INS5_IJS1A_S1O_EEENS5_IJS1O_SB_EEEEEEENS4_39AutoVectorizingCopyWithAssumedAlignmentILi128EEENS4_14SM90_TMA_STOREES25_S27_S27_EEEvvEEEEvNT_6ParamsE,@"STO_CUDA_ENTRY STV_DEFAULT"
_ZN7cutlass13device_kernelINS_4gemm6kernel13GemmUniversalIN4cute5tupleIJiiiiEEENS1_10collective13CollectiveMmaINS1_35MainloopSm100TmaUmmaWarpSpecializedILi4ELi2ELi4ENS5_IJNS4_1CILi1EEENSA_ILi2EEESB_EEEEENS5_IJNSA_ILi128EEESF_NSA_ILi32EEEEEENS_12float_e5m2_tENS5_IJlSB_lEEESI_SJ_NS4_8TiledMMAINS4_8MMA_AtomIJNS4_10MMA_TraitsINS4_19SM100_MMA_F8F6F4_SSEJSI_SI_fSF_SF_NS4_17integral_constantINS4_4UMMA5MajorELSQ_0EEESR_NSO_INSP_7ScaleInELSS_0EEEST_EEEEEENS4_6LayoutINS5_IJSB_SB_SB_EEENS5_IJNSA_ILi0EEESY_SY_EEEEENS5_IJNS4_10UnderscoreES11_S11_EEEEENS4_23SM90_TMA_LOAD_MULTICASTENS4_14ComposedLayoutINS4_7SwizzleILi1ELi4ELi3EEENS4_18smem_ptr_flag_bitsILi8EEENSW_INS5_IJNSA_ILi8EEESG_EEENS5_IJSG_SB_EEEEEEEvNS4_8identityENS4_13SM90_TMA_LOADES1E_vS1F_EENS_8epilogue10collective18CollectiveEpilogueINS1I_23Sm100TmaWarpSpecializedILi2ELi2ELi64ELb0ELb0EEEJSH_NS5_IJNSW_ISF_SB_EENSW_INSA_ILi64EEESB_EEEEESI_SJ_SI_SJ_NS1I_6fusion15FusionCallbacksIS1M_NS1R_17LinearCombinationISI_fSI_fLNS_15FloatRoundStyleE2EEESH_S1Q_JEEENS4_5SM1004TMEM4LOAD26SM100_TMEM_LOAD_32dp32b64xES1G_NS15_INS16_ILi2ELi4ELi3EEES19_NSW_INS5_IJS1A_S1O_EEENS5_IJS1O_SB_EEEEEEENS4_39AutoVectorizingCopyWithAssumedAlignmentILi128EEENS4_14SM90_TMA_STOREES25_S27_S27_EEEvvEEEEvNT_6ParamsE:
[----:B------:R-:W1:Y:S01]  /*0000*/  LDC R1, c[0x0][0x37c] ;  /* 0x0000df00ff017b82 */ /* 0x000e620000000800 */
[----:B------:R-:W2:Y:S01]  /*0010*/  S2R R170, SR_TID.X ;  /* 0x0000000000aa7919 */ /* 0x000ea20000002100 */
[----:B------:R-:W3:Y:S01]  /*0020*/  LDCU.64 UR8, c[0x0][0x890] ;  /* 0x00011200ff0877ac */ /* 0x000ee20008000a00 */
[----:B------:R-:W-:Y:S02]  /*0030*/  PRMT R158, RZ, 0x7610, R158 ;  /* 0x00007610ff9e7816 */ /* 0x000fe4000000009e */
[----:B------:R-:W-:Y:S01]  /*0040*/  ELECT P3, URZ, PT ;  /* 0x0000000000ff782f */ /* 0x000fe20003860000 */
[----:B---3--:R-:W-:-:S04]  /*0050*/  UISETP.NE.U32.AND UP0, UPT, UR8, URZ, UPT ;  /* 0x000000ff0800728c */ /* 0x008fc8000bf05070 */
[----:B------:R-:W-:Y:S01]  /*0060*/  UISETP.NE.AND.EX UP0, UPT, UR9, URZ, UPT, UP0 ;  /* 0x000000ff0900728c */ /* 0x000fe2000bf05300 */
[----:B--2---:R-:W-:-:S05]  /*0070*/  SHF.R.U32.HI R159, RZ, 0x5, R170 ;  /* 0x00000005ff9f7819 */ /* 0x004fca00000116aa */
[----:B------:R-:W2:Y:S02]  /*0080*/  SHFL.IDX PT, R0, R159, RZ, 0x1f ;  /* 0x00001fff9f007589 */ /* 0x000ea400000e0000 */
[----:B--2---:R-:W-:Y:S01]  /*0090*/  R2UR UR17, R0 ;  /* 0x00000000001172ca */ /* 0x004fe200000e0000 */
[----:B-1----:R-:W-:-:S14]  /*00a0*/  BRA.U UP0, `(.L_x_0) ;  /* 0x0000000100307547 */ /* 0x002fdc000b800000 */
[----:B------:R-:W1:Y:S02]  /*00b0*/  LDCU.64 UR4, c[0x0][0x888] ;  /* 0x00011100ff0477ac */ /* 0x000e640008000a00 */
[----:B-1----:R-:W-:-:S04]  /*00c0*/  UISETP.NE.U32.AND UP0, UPT, UR4, URZ, UPT ;  /* 0x000000ff0400728c */ /* 0x002fc8000bf05070 */
[----:B------:R-:W-:-:S09]  /*00d0*/  UISETP.NE.AND.EX UP0, UPT, UR5, URZ, UPT, UP0 ;  /* 0x000000ff0500728c */ /* 0x000fd2000bf05300 */
[----:B------:R-:W-:Y:S05]  /*00e0*/  BRA.U !UP0, `(.L_x_1) ;  /* 0x0000000108147547 */ /* 0x000fea000b800000 */
[----:B------:R-:W1:Y:S01]  /*00f0*/  LDC.64 R2, c[0x0][0x888] ;  /* 0x00022200ff027b82 */ /* 0x000e620000000a00 */
[----:B------:R-:W1:Y:S02]  /*0100*/  LDCU.64 UR4, c[0x0][0x358] ;  /* 0x00006b00ff0477ac */ /* 0x000e640008000a00 */
[----:B-1----:R1:W5:Y:S01]  /*0110*/  LDG.E R73, desc[UR4][R2.64] ;  /* 0x0000000402497981 */ /* 0x002362000c1e1900 */
[----:B------:R-:W-:Y:S01]  /*0120*/  HFMA2 R158, -RZ, RZ, 0, 5.9604644775390625e-08 ;  /* 0x00000001ff9e7431 */ /* 0x000fe200000001ff */
[----:B------:R-:W-:Y:S05]  /*0130*/  BRA `(.L_x_0) ;  /* 0x00000000000c7947 */ /* 0x000fea0003800000 */
.L_x_1:
[----:B------:R-:W1:Y:S01]  /*0140*/  LDCU UR4, c[0x0][0x880] ;  /* 0x00011000ff0477ac */ /* 0x000e620008000800 */
[----:B------:R-:W-:Y:S01]  /*0150*/  HFMA2 R158, -RZ, RZ, 0, 5.9604644775390625e-08 ;  /* 0x00000001ff9e7431 */ /* 0x000fe200000001ff */
[----:B-1----:R-:W-:-:S07]  /*0160*/  MOV R73, UR4 ;  /* 0x0000000400497c02 */ /* 0x002fce0008000f00 */
.L_x_0:
[----:B------:R-:W2:Y:S02]  /*0170*/  LDCU.64 UR4, c[0x0][0x8b0] ;  /* 0x00011600ff0477ac */ /* 0x000ea40008000a00 */
[----:B--2---:R-:W-:-:S04]  /*0180*/  UISETP.NE.U32.AND UP0, UPT, UR4, URZ, UPT ;  /* 0x000000ff0400728c */ /* 0x004fc8000bf05070 */
[----:B------:R-:W-:-:S09]  /*0190*/  UISETP.NE.AND.EX UP0, UPT, UR5, URZ, UPT, UP0 ;  /* 0x000000ff0500728c */ /* 0x000fd2000bf05300 */
[----:B------:R-:W-:Y:S05]  /*01a0*/  BRA.U UP0, `(.L_x_2) ;  /* 0x0000000100287547 */ /* 0x000fea000b800000 */
[----:B------:R-:W2:Y:S02]  /*01b0*/  LDCU.64 UR4, c[0x0][0x8a8] ;  /* 0x00011500ff0477ac */ /* 0x000ea40008000a00 */
[----:B--2---:R-:W-:-:S04]  /*01c0*/  UISETP.NE.U32.AND UP0, UPT, UR4, URZ, UPT ;  /* 0x000000ff0400728c */ /* 0x004fc8000bf05070 */
[----:B------:R-:W-:-:S09]  /*01d0*/  UISETP.NE.AND.EX UP0, UPT, UR5, URZ, UPT, UP0 ;  /* 0x000000ff0500728c */ /* 0x000fd2000bf05300 */
[----:B------:R-:W-:Y:S05]  /*01e0*/  BRA.U !UP0, `(.L_x_3) ;  /* 0x0000000108107547 */ /* 0x000fea000b800000 */
[----:B------:R-:W2:Y:S01]  /*01f0*/  LDC.64 R70, c[0x0][0x8a8] ;  /* 0x00022a00ff467b82 */ /* 0x000ea20000000a00 */
[----:B------:R-:W2:Y:S02]  /*0200*/  LDCU.64 UR4, c[0x0][0x358] ;  /* 0x00006b00ff0477ac */ /* 0x000ea40008000a00 */
[----:B--2---:R2:W5:Y:S01]  /*0210*/  LDG.E R70, desc[UR4][R70.64] ;  /* 0x0000000446467981 */ /* 0x004562000c1e1900 */
[----:B------:R-:W-:Y:S05]  /*0220*/  BRA `(.L_x_2) ;  /* 0x0000000000087947 */ /* 0x000fea0003800000 */
.L_x_3:
[----:B------:R-:W2:Y:S02]  /*0230*/  LDCU UR4, c[0x0][0x8a0] ;  /* 0x00011400ff0477ac */ /* 0x000ea40008000800 */
[----:B--2---:R-:W-:Y:S02]  /*0240*/  MOV R70, UR4 ;  /* 0x0000000400467c02 */ /* 0x004fe40008000f00 */
.L_x_2:
[----:B------:R-:W-:Y:S01]  /*0250*/  IMAD.U32 R0, RZ, RZ, UR17 ;  /* 0x00000011ff007e24 */ /* 0x000fe2000f8e00ff */
[----:B------:R-:W-:Y:S04]  /*0260*/  BSSY.RECONVERGENT B0, `(.L_x_4) ;  /* 0x000000c000007945 */ /* 0x000fe80003800200 */
[C---:B------:R-:W-:Y:S02]  /*0270*/  ISETP.NE.OR P1, PT, R0.reuse, 0x1, !P3 ;  /* 0x000000010000780c */ /* 0x040fe40005f25670 */
[----:B------:R-:W-:-:S11]  /*0280*/  ISETP.NE.OR P0, PT, R0, 0x3, !P3 ;  /* 0x000000030000780c */ /* 0x000fd60005f05670 */
[----:B------:R-:W-:Y:S05]  /*0290*/  @P1 BRA `(.L_x_5) ;  /* 0x0000000000201947 */ /* 0x000fea0003800000 */
[----:B------:R-:W3:Y:S02]  /*02a0*/  LDCU.64 UR4, c[0x0][0x348] ;  /* 0x00006900ff0477ac */ /* 0x000ee40008000a00 */
[----:B---3--:R-:W-:Y:S02]  /*02b0*/  UIADD3 UR6, UP1, UPT, UR4, 0x80, URZ ;  /* 0x0000008004067890 */ /* 0x008fe4000ff3e0ff */
[----:B------:R-:W-:Y:S02]  /*02c0*/  UIADD3 UR4, UP0, UPT, UR4, 0x180, URZ ;  /* 0x0000018004047890 */ /* 0x000fe4000ff1e0ff */
[----:B------:R-:W-:Y:S02]  /*02d0*/  UIADD3.X UR7, UPT, UPT, URZ, UR5, URZ, UP1, !UPT ;  /* 0x00000005ff077290 */ /* 0x000fe40008ffe4ff */
[----:B------:R-:W-:-:S07]  /*02e0*/  UIADD3.X UR5, UPT, UPT, URZ, UR5, URZ, UP0, !UPT ;  /* 0x00000005ff057290 */ /* 0x000fce00087fe4ff */
[----:B------:R3:W-:Y:S02]  /*02f0*/  UTMACCTL.PF [UR6] ;  /* 0x00000000060079b9 */ /* 0x0007e40008040000 */
[----:B------:R3:W-:Y:S02]  /*0300*/  UTMACCTL.PF [UR4] ;  /* 0x00000000040079b9 */ /* 0x0007e40008040000 */
[----:B---3--:R-:W-:Y:S01]  /*0310*/  NOP ;  /* 0x0000000000007918 */ /* 0x008fe20000000000 */
.L_x_5:
[----:B------:R-:W-:Y:S05]  /*0320*/  BSYNC.RECONVERGENT B0 ;  /* 0x0000000000007941 */ /* 0x000fea0003800200 */
.L_x_4:
[----:B------:R-:W-:Y:S04]  /*0330*/  BSSY.RECONVERGENT B0, `(.L_x_6) ;  /* 0x000000a000007945 */ /* 0x000fe80003800200 */
        /* <DEDUP_REMOVED lines=9> */
.L_x_7:
[----:B------:R-:W-:Y:S05]  /*03d0*/  BSYNC.RECONVERGENT B0 ;  /* 0x0000000000007941 */ /* 0x000fea0003800200 */
.L_x_6:
[----:B------:R-:W3:Y:S01]  /*03e0*/  LDCU.64 UR4, c[0x0][0x888] ;  /* 0x00011100ff0477ac */ /* 0x000ee20008000a00 */
[----:B------:R-:W-:Y:S02]  /*03f0*/  UISETP.EQ.U32.AND UP1, UPT, UR8, URZ, UPT ;  /* 0x000000ff0800728c */ /* 0x000fe4000bf22070 */
[----:B------:R-:W-:Y:S02]  /*0400*/  UPLOP3.LUT UP3, UPT, UPT, UPT, UPT, 0x80, 0x8 ;  /* 0x000000000008789c */ /* 0x000fe40003f6f070 */
[----:B---3--:R-:W-:-:S04]  /*0410*/  UISETP.NE.U32.AND UP0, UPT, UR4, URZ, UPT ;  /* 0x000000ff0400728c */ /* 0x008fc8000bf05070 */
[----:B------:R-:W-:-:S04]  /*0420*/  UISETP.NE.AND.EX UP0, UPT, UR5, URZ, UPT, UP0 ;  /* 0x000000ff0500728c */ /* 0x000fc8000bf05300 */
[----:B------:R-:W-:-:S04]  /*0430*/  UISETP.EQ.OR.EX UP2, UPT, UR9, URZ, !UP0, UP1 ;  /* 0x000000ff0900728c */ /* 0x000fc8000c742710 */
[----:B------:R-:W-:-:S06]  /*0440*/  UP2UR UR4, UPR, URZ, 0x4 ;  /* 0x00000004ff047883 */ /* 0x000fcc0008000000 */
[----:B------:R-:W-:Y:S01]  /*0450*/  MOV R161, UR4 ;  /* 0x0000000400a17c02 */ /* 0x000fe20008000f00 */
[----:B------:R-:W-:Y:S06]  /*0460*/  BRA.U !UP2, `(.L_x_8) ;  /* 0x000000010a207547 */ /* 0x000fec000b800000 */
[----:B------:R-:W-:Y:S01]  /*0470*/  UISETP.NE.U32.AND UP1, UPT, UR8, URZ, UPT ;  /* 0x000000ff0800728c */ /* 0x000fe2000bf25070 */
[----:B-----5:R-:W-:Y:S01]  /*0480*/  FSETP.NEU.AND P0, PT, R73, RZ, PT ;  /* 0x000000ff4900720b */ /* 0x020fe20003f0d000 */
[----:B------:R-:W-:Y:S02]  /*0490*/  USEL UR4, URZ, 0xffffffff, UP0 ;  /* 0xffffffffff047887 */ /* 0x000fe40008000000 */
[----:B------:R-:W-:-:S10]  /*04a0*/  UISETP.NE.AND.EX UP1, UPT, UR9, URZ, UPT, UP1 ;  /* 0x000000ff0900728c */ /* 0x000fd4000bf25310 */
[----:B------:R-:W-:Y:S01]  /*04b0*/  VOTEU.ANY UP0, P0 ;  /* 0x0000000000ff7886 */ /* 0x000fe20000000100 */
[----:B------:R-:W-:-:S04]  /*04c0*/  @!UP1 USEL UR4, URZ, 0xffffffff, UP0 ;  /* 0xffffffffff049887 */ /* 0x000fc80008000000 */
[----:B------:R-:W-:-:S04]  /*04d0*/  ULOP3.LUT UR4, UR4, 0x1, URZ, 0xc0, !UPT ;  /* 0x0000000104047892 */ /* 0x000fc8000f8ec0ff */
[----:B------:R-:W-:-:S11]  /*04e0*/  UISETP.NE.U32.AND UP3, UPT, UR4, 0x1, UPT ;  /* 0x000000010400788c */ /* 0x000fd6000bf65070 */
.L_x_8:
[----:B-1----:R-:W1:Y:S01]  /*04f0*/  SHFL.IDX PT, R2, R159, RZ, 0x1f ;  /* 0x00001fff9f027589 */ /* 0x002e6200000e0000 */
[----:B------:R-:W-:-:S04]  /*0500*/  UISETP.NE.AND UP0, UPT, UR17, 0x2, UPT ;  /* 0x000000021100788c */ /* 0x000fc8000bf05270 */
[----:B------:R-:W-:Y:S01]  /*0510*/  USEL UR37, URZ, 0x1, UP0 ;  /* 0x00000001ff257887 */ /* 0x000fe20008000000 */
[----:B-1----:R-:W-:-:S13]  /*0520*/  ISETP.NE.AND P0, PT, R2, RZ, PT ;  /* 0x000000ff0200720c */ /* 0x002fda0003f05270 */
[----:B------:R-:W-:Y:S05]  /*0530*/  @P0 BRA `(.L_x_9) ;  /* 0x0000000000580947 */ /* 0x000fea0003800000 */
[----:B------:R-:W1:Y:S01]  /*0540*/  S2UR UR4, SR_CgaCtaId ;  /* 0x00000000000479c3 */ /* 0x000e620000008800 */
[----:B------:R-:W-:Y:S01]  /*0550*/  UMOV UR5, 0x400 ;  /* 0x0000040000057882 */ /* 0x000fe20000000000 */
[----:B------:R-:W-:Y:S01]  /*0560*/  UMOV UR8, 0x1 ;  /* 0x0000000100087882 */ /* 0x000fe20000000000 */
[----:B------:R-:W-:Y:S01]  /*0570*/  UMOV UR6, 0x2 ;  /* 0x0000000200067882 */ /* 0x000fe20000000000 */
[----:B------:R-:W-:-:S04]  /*0580*/  UIADD3 UR8, UPT, UPT, -UR8, 0x100000, URZ ;  /* 0x0010000008087890 */ /* 0x000fc8000fffe1ff */
[----:B------:R-:W-:Y:S02]  /*0590*/  USHF.L.U32 UR9, UR8, 0xb, URZ ;  /* 0x0000000b08097899 */ /* 0x000fe400080006ff */
[----:B------:R-:W-:Y:S02]  /*05a0*/  USHF.L.U32 UR8, UR8, 0x1, URZ ;  /* 0x0000000108087899 */ /* 0x000fe400080006ff */
[----:B------:R-:W-:-:S04]  /*05b0*/  UIADD3 UR6, UPT, UPT, -UR6, 0x100000, URZ ;  /* 0x0010000006067890 */ /* 0x000fc8000fffe1ff */
[----:B------:R-:W-:Y:S02]  /*05c0*/  USHF.L.U32 UR7, UR6, 0xb, URZ ;  /* 0x0000000b06077899 */ /* 0x000fe400080006ff */
[----:B------:R-:W-:Y:S01]  /*05d0*/  USHF.L.U32 UR6, UR6, 0x1, URZ ;  /* 0x0000000106067899 */ /* 0x000fe200080006ff */
[----:B------:R-:W-:Y:S01]  /*05e0*/  ELECT P0, URZ, PT ;  /* 0x0000000000ff782f */ /* 0x000fe20003800000 */
[----:B-1----:R-:W-:Y:S01]  /*05f0*/  ULEA UR4, UR4, UR5, 0x18 ;  /* 0x0000000504047291 */ /* 0x002fe2000f8ec0ff */
[----:B------:R-:W1:Y:S11]  /*0600*/  FENCE.VIEW.ASYNC.S ;  /* 0x00000000000073c6 */ /* 0x000e760000000000 */
[----:B-1----:R1:W3:Y:S01]  /*0610*/  SYNCS.EXCH.64 URZ, [UR4], UR8 ;  /* 0x0000000804ff75b2 */ /* 0x0022e20008000100 */
[----:B------:R1:W4:Y:S01]  /*0620*/  SYNCS.EXCH.64 URZ, [UR4+0x20], UR6 ;  /* 0x0000200604ff75b2 */ /* 0x0003220008000100 */
[----:B------:R1:W1:Y:S01]  /*0630*/  SYNCS.EXCH.64 URZ, [UR4+0x8], UR8 ;  /* 0x0000080804ff75b2 */ /* 0x0002620008000100 */
[----:B------:R1:W1:Y:S01]  /*0640*/  SYNCS.EXCH.64 URZ, [UR4+0x28], UR6 ;  /* 0x0000280604ff75b2 */ /* 0x0002620008000100 */
[----:B------:R1:W1:Y:S01]  /*0650*/  SYNCS.EXCH.64 URZ, [UR4+0x10], UR8 ;  /* 0x0000100804ff75b2 */ /* 0x0002620008000100 */
[----:B------:R1:W1:Y:S01]  /*0660*/  SYNCS.EXCH.64 URZ, [UR4+0x30], UR6 ;  /* 0x0000300604ff75b2 */ /* 0x0002620008000100 */
[----:B------:R1:W1:Y:S01]  /*0670*/  SYNCS.EXCH.64 URZ, [UR4+0x18], UR8 ;  /* 0x0000180804ff75b2 */ /* 0x0002620008000100 */
[----:B------:R1:W1:Y:S01]  /*0680*/  SYNCS.EXCH.64 URZ, [UR4+0x38], UR6 ;  /* 0x0000380604ff75b2 */ /* 0x0002620008000100 */
[----:B------:R-:W-:Y:S01]  /*0690*/  NOP ;  /* 0x0000000000007918 */ /* 0x000fe20000000000 */
.L_x_9:
[----:B------:R-:W2:Y:S01]  /*06a0*/  SHFL.IDX PT, R2, R159, RZ, 0x1f ;  /* 0x00001fff9f027589 */ /* 0x000ea200000e0000 */
[----:B------:R-:W-:Y:S01]  /*06b0*/  NOP ;  /* 0x0000000000007918 */ /* 0x000fe20000000000 */
[----:B--2---:R-:W-:-:S13]  /*06c0*/  ISETP.NE.AND P0, PT, R2, 0x1, PT ;  /* 0x000000010200780c */ /* 0x004fda0003f05270 */
[----:B------:R-:W-:Y:S05]  /*06d0*/  @P0 BRA `(.L_x_10) ;  /* 0x0000000000480947 */ /* 0x000fea0003800000 */
[----:B-1----:R-:W1:Y:S01]  /*06e0*/  S2UR UR4, SR_CgaCtaId ;  /* 0x00000000000479c3 */ /* 0x002e620000008800 */
        /* <DEDUP_REMOVED lines=12> */
[----:B-1----:R2:W1:Y:S01]  /*07b0*/  SYNCS.EXCH.64 URZ, [UR4+0x40], UR8 ;  /* 0x0000400804ff75b2 */ /* 0x0024620008000100 */
[----:B------:R2:W1:Y:S01]  /*07c0*/  SYNCS.EXCH.64 URZ, [UR4+0x50], UR6 ;  /* 0x0000500604ff75b2 */ /* 0x0004620008000100 */
[----:B------:R2:W1:Y:S01]  /*07d0*/  SYNCS.EXCH.64 URZ, [UR4+0x48], UR8 ;  /* 0x0000480804ff75b2 */ /* 0x0004620008000100 */
[----:B------:R2:W1:Y:S02]  /*07e0*/  SYNCS.EXCH.64 URZ, [UR4+0x58], UR6 ;  /* 0x0000580604ff75b2 */ /* 0x0004640008000100 */
[----:B--2---:R-:W-:Y:S01]  /*07f0*/  NOP ;  /* 0x0000000000007918 */ /* 0x004fe20000000000 */
.L_x_10:
[----:B------:R-:W2:Y:S01]  /*0800*/  SHFL.IDX PT, R2, R159, RZ, 0x1f ;  /* 0x00001fff9f027589 */ /* 0x000ea200000e0000 */
[----:B------:R-:W-:Y:S01]  /*0810*/  NOP ;  /* 0x0000000000007918 */ /* 0x000fe20000000000 */
[----:B--2---:R-:W-:-:S13]  /*0820*/  ISETP.NE.AND P0, PT, R2, 0x3, PT ;  /* 0x000000030200780c */ /* 0x004fda0003f05270 */
[----:B------:R-:W-:Y:S05]  /*0830*/  @P0 BRA `(.L_x_11) ;  /* 0x0000000000300947 */ /* 0x000fea0003800000 */
[----:B-1----:R-:W1:Y:S01]  /*0840*/  S2UR UR6, SR_CgaCtaId ;  /* 0x00000000000679c3 */ /* 0x002e620000008800 */
[----:B------:R-:W-:Y:S01]  /*0850*/  UMOV UR4, 0x400 ;  /* 0x0000040000047882 */ /* 0x000fe20000000000 */
[----:B------:R-:W-:Y:S01]  /*0860*/  UMOV UR5, 0x20 ;  /* 0x0000002000057882 */ /* 0x000fe20000000000 */
[----:B------:R-:W-:Y:S01]  /*0870*/  ELECT P0, URZ, PT ;  /* 0x0000000000ff782f */ /* 0x000fe20003800000 */
[----:B-1----:R-:W-:Y:S02]  /*0880*/  ULEA UR6, UR6, UR4, 0x18 ;  /* 0x0000000406067291 */ /* 0x002fe4000f8ec0ff */
[----:B------:R-:W-:-:S04]  /*0890*/  UIADD3 UR4, UPT, UPT, -UR5, 0x100000, URZ ;  /* 0x0010000005047890 */ /* 0x000fc8000fffe1ff */
[----:B------:R-:W-:Y:S02]  /*08a0*/  USHF.L.U32 UR5, UR4, 0xb, URZ ;  /* 0x0000000b04057899 */ /* 0x000fe400080006ff */
[----:B------:R-:W-:Y:S01]  /*08b0*/  USHF.L.U32 UR4, UR4, 0x1, URZ ;  /* 0x0000000104047899 */ /* 0x000fe200080006ff */
[----:B------:R-:W1:Y:S11]  /*08c0*/  FENCE.VIEW.ASYNC.S ;  /* 0x00000000000073c6 */ /* 0x000e760000000000 */
[----:B-1----:R2:W1:Y:S01]  /*08d0*/  SYNCS.EXCH.64 URZ, [UR6+0x60], UR4 ;  /* 0x0000600406ff75b2 */ /* 0x0024620008000100 */
[----:B------:R2:W1:Y:S02]  /*08e0*/  SYNCS.EXCH.64 URZ, [UR6+0x68], UR4 ;  /* 0x0000680406ff75b2 */ /* 0x0004640008000100 */
[----:B--2---:R-:W-:Y:S01]  /*08f0*/  NOP ;  /* 0x0000000000007918 */ /* 0x004fe20000000000 */
.L_x_11:
[----:B------:R-:W2:Y:S01]  /*0900*/  SHFL.IDX PT, R2, R159, RZ, 0x1f ;  /* 0x00001fff9f027589 */ /* 0x000ea200000e0000 */
[----:B------:R-:W-:Y:S01]  /*0910*/  NOP ;  /* 0x0000000000007918 */ /* 0x000fe20000000000 */
[----:B--2---:R-:W-:-:S13]  /*0920*/  ISETP.NE.AND P0, PT, R2, 0x4, PT ;  /* 0x000000040200780c */ /* 0x004fda0003f05270 */
[----:B------:R-:W-:Y:S05]  /*0930*/  @P0 BRA `(.L_x_12) ;  /* 0x00000000004c0947 */ /* 0x000fea0003800000 */
[----:B-1----:R-:W1:Y:S01]  /*0940*/  S2UR UR6, SR_CgaCtaId ;  /* 0x00000000000679c3 */ /* 0x002e620000008800 */
[----:B------:R-:W-:Y:S01]  /*0950*/  UMOV UR4, 0x1e0 ;  /* 0x000001e000047882 */ /* 0x000fe20000000000 */
[----:B------:R-:W-:Y:S01]  /*0960*/  UMOV UR5, 0x400 ;  /* 0x0000040000057882 */ /* 0x000fe20000000000 */
[----:B------:R-:W-:Y:S01]  /*0970*/  USEL UR4, UR4, 0x1a0, UP3 ;  /* 0x000001a004047887 */ /* 0x000fe20009800000 */
[----:B------:R-:W-:Y:S01]  /*0980*/  UMOV UR8, 0x1 ;  /* 0x0000000100087882 */ /* 0x000fe20000000000 */
[----:B------:R-:W-:Y:S01]  /*0990*/  ELECT P0, URZ, PT ;  /* 0x0000000000ff782f */ /* 0x000fe20003800000 */
[----:B------:R-:W-:-:S04]  /*09a0*/  UIADD3 UR8, UPT, UPT, -UR8, 0x100000, URZ ;  /* 0x0010000008087890 */ /* 0x000fc8000fffe1ff */
[----:B------:R-:W-:Y:S02]  /*09b0*/  USHF.L.U32 UR9, UR8, 0xb, URZ ;  /* 0x0000000b08097899 */ /* 0x000fe400080006ff */
[----:B------:R-:W-:Y:S02]  /*09c0*/  USHF.L.U32 UR8, UR8, 0x1, URZ ;  /* 0x0000000108087899 */ /* 0x000fe400080006ff */
[----:B-1----:R-:W-:Y:S02]  /*09d0*/  ULEA UR6, UR6, UR5, 0x18 ;  /* 0x0000000506067291 */ /* 0x002fe4000f8ec0ff */
[----:B------:R-:W-:-:S04]  /*09e0*/  UIADD3 UR4, UPT, UPT, -UR4, 0x100000, URZ ;  /* 0x0010000004047890 */ /* 0x000fc8000fffe1ff */
[----:B------:R-:W-:Y:S02]  /*09f0*/  USHF.L.U32 UR5, UR4, 0xb, URZ ;  /* 0x0000000b04057899 */ /* 0x000fe400080006ff */
[----:B------:R-:W-:Y:S01]  /*0a00*/  USHF.L.U32 UR4, UR4, 0x1, URZ ;  /* 0x0000000104047899 */ /* 0x000fe200080006ff */
[----:B------:R-:W1:Y:S03]  /*0a10*/  FENCE.VIEW.ASYNC.S ;  /* 0x00000000000073c6 */ /* 0x000e660000000000 */
[----:B-1----:R2:W1:Y:S08]  /*0a20*/  SYNCS.EXCH.64 URZ, [UR6+0x70], UR8 ;  /* 0x0000700806ff75b2 */ /* 0x0024700008000100 */
[----:B------:R2:W1:Y:S01]  /*0a30*/  SYNCS.EXCH.64 URZ, [UR6+0x80], UR4 ;  /* 0x0000800406ff75b2 */ /* 0x0004620008000100 */
[----:B------:R2:W1:Y:S01]  /*0a40*/  SYNCS.EXCH.64 URZ, [UR6+0x78], UR8 ;  /* 0x0000780806ff75b2 */ /* 0x0004620008000100 */
[----:B------:R2:W1:Y:S02]  /*0a50*/  SYNCS.EXCH.64 URZ, [UR6+0x88], UR4 ;  /* 0x0000880406ff75b2 */ /* 0x0004640008000100 */
[----:B--2---:R-:W-:Y:S01]  /*0a60*/  NOP ;  /* 0x0000000000007918 */ /* 0x004fe20000000000 */
.L_x_12:
        /* <DEDUP_REMOVED lines=20> */
[----:B------:R2:W1:Y:S01]  /*0bb0*/  SYNCS.EXCH.64 URZ, [UR4+0xb8], UR6 ;  /* 0x0000b80604ff75b2 */ /* 0x0004620008000100 */
[----:B------:R2:W1:Y:S01]  /*0bc0*/  SYNCS.EXCH.64 URZ, [UR4+0xa0], UR8 ;  /* 0x0000a00804ff75b2 */ /* 0x0004620008000100 */
[----:B------:R2:W1:Y:S01]  /*0bd0*/  SYNCS.EXCH.64 URZ, [UR4+0xc0], UR6 ;  /* 0x0000c00604ff75b2 */ /* 0x0004620008000100 */
[----:B------:R2:W1:Y:S01]  /*0be0*/  SYNCS.EXCH.64 URZ, [UR4+0xa8], UR8 ;  /* 0x0000a80804ff75b2 */ /* 0x0004620008000100 */
[----:B------:R2:W1:Y:S02]  /*0bf0*/  SYNCS.EXCH.64 URZ, [UR4+0xc8], UR6 ;  /* 0x0000c80604ff75b2 */ /* 0x0004640008000100 */
[----:B--2---:R-:W-:Y:S01]  /*0c00*/  NOP ;  /* 0x0000000000007918 */ /* 0x004fe20000000000 */
.L_x_13:
[----:B------:R-:W2:Y:S01]  /*0c10*/  SHFL.IDX PT, R2, R159, RZ, 0x1f ;  /* 0x00001fff9f027589 */ /* 0x000ea200000e0000 */
[----:B------:R-:W1:Y:S01]  /*0c20*/  S2UR UR45, SR_CgaCtaId ;  /* 0x00000000002d79c3 */ /* 0x000e620000008800 */
[----:B------:R-:W-:Y:S01]  /*0c30*/  NOP ;  /* 0x0000000000007918 */ /* 0x000fe20000000000 */
[----:B--2---:R-:W-:-:S13]  /*0c40*/  ISETP.NE.AND P0, PT, R2, 0x3, PT ;  /* 0x000000030200780c */ /* 0x004fda0003f05270 */
[----:B-1----:R-:W-:Y:S05]  /*0c50*/  @P0 BRA `(.L_x_14) ;  /* 0x0000000000340947 */ /* 0x002fea0003800000 */
[----:B------:R-:W-:Y:S01]  /*0c60*/  UMOV UR4, 0x400 ;  /* 0x0000040000047882 */ /* 0x000fe20000000000 */
[----:B------:R-:W-:Y:S01]  /*0c70*/  UMOV UR6, 0x20 ;  /* 0x0000002000067882 */ /* 0x000fe20000000000 */
[----:B------:R-:W-:Y:S02]  /*0c80*/  ULEA UR4, UR45, UR4, 0x18 ;  /* 0x000000042d047291 */ /* 0x000fe4000f8ec0ff */
[----:B------:R-:W-:-:S04]  /*0c90*/  UIADD3 UR6, UPT, UPT, -UR6, 0x100000, URZ ;  /* 0x0010000006067890 */ /* 0x000fc8000fffe1ff */
[----:B------:R-:W-:Y:S02]  /*0ca0*/  USHF.L.U32 UR7, UR6, 0xb, URZ ;  /* 0x0000000b06077899 */ /* 0x000fe400080006ff */
[----:B------:R-:W-:Y:S01]  /*0cb0*/  USHF.L.U32 UR6, UR6, 0x1, URZ ;  /* 0x0000000106067899 */ /* 0x000fe200080006ff */
[----:B------:R-:W-:Y:S01]  /*0cc0*/  ELECT P0, URZ, PT ;  /* 0x0000000000ff782f */ /* 0x000fe20003800000 */
[----:B------:R-:W1:Y:S10]  /*0cd0*/  FENCE.VIEW.ASYNC.S ;  /* 0x00000000000073c6 */ /* 0x000e740000000000 */
[----:B-1----:R1:W2:Y:S01]  /*0ce0*/  SYNCS.EXCH.64 URZ, [UR4+0xd0], UR6 ;  /* 0x0000d00604ff75b2 */ /* 0x0022a20008000100 */
[----:B------:R1:W1:Y:S01]  /*0cf0*/  SYNCS.EXCH.64 URZ, [UR4+0xe0], UR6 ;  /* 0x0000e00604ff75b2 */ /* 0x0002620008000100 */
[----:B------:R1:W1:Y:S01]  /*0d00*/  SYNCS.EXCH.64 URZ, [UR4+0xd8], UR6 ;  /* 0x0000d80604ff75b2 */ /* 0x0002620008000100 */
[----:B------:R1:W1:Y:S01]  /*0d10*/  SYNCS.EXCH.64 URZ, [UR4+0xe8], UR6 ;  /* 0x0000e80604ff75b2 */ /* 0x0002620008000100 */
[----:B------:R-:W-:Y:S01]  /*0d20*/  NOP ;  /* 0x0000000000007918 */ /* 0x000fe20000000000 */
.L_x_14:
[----:B-1----:R-:W1:Y:S01]  /*0d30*/  LDCU UR4, c[0x0][0x36c] ;  /* 0x00006d80ff0477ac */ /* 0x002e620008000800 */
[----:B------:R-:W-:Y:S01]  /*0d40*/  ISETP.NE.OR P3, PT, R0, 0x2, !P3 ;  /* 0x000000020000780c */ /* 0x000fe20005f65670 */
[----:B------:R-:W-:Y:S01]  /*0d50*/  NOP ;  /* 0x0000000000007918 */ /* 0x000fe20000000000 */
[----:B------:R-:W-:Y:S01]  /*0d60*/  LOP3.LUT R0, R170, 0x1f, RZ, 0xc0, !PT ;  /* 0x0000001faa007812 */ /* 0x000fe200078ec0ff */
[----:B------:R-:W-:Y:S02]  /*0d70*/  UISETP.NE.AND UP4, UPT, UR17, URZ, UPT ;  /* 0x000000ff1100728c */ /* 0x000fe4000bf85270 */
[----:B-1----:R-:W-:-:S09]  /*0d80*/  UISETP.EQ.U32.AND UP5, UPT, UR4, 0x1, UPT ;  /* 0x000000010400788c */ /* 0x002fd2000bfa2070 */
[----:B------:R-:W-:Y:S05]  /*0d90*/  BRA.U !UP5, `(.L_x_15) ;  /* 0x000000010d087547 */ /* 0x000fea000b800000 */
[----:B--234-:R-:W-:Y:S01]  /*0da0*/  UCGABAR_ARV ;  /* 0x00000000000079c7 */ /* 0x01cfe20008000000 */
[----:B------:R-:W-:Y:S05]  /*0db0*/  BRA `(.L_x_16) ;  /* 0x0000000000047947 */ /* 0x000fea0003800000 */
.L_x_15:
[----:B--234-:R-:W-:Y:S01]  /*0dc0*/  NOP ;  /* 0x0000000000007918 */ /* 0x01cfe20000000000 */
.L_x_16:
[----:B------:R-:W1:Y:S01]  /*0dd0*/  S2UR UR7, SR_CTAID.X ;  /* 0x00000000000779c3 */ /* 0x000e620000002500 */
[----:B------:R-:W-:-:S05]  /*0de0*/  CS2R.32 R160, SR_CgaSize ;  /* 0x0000000000a07805 */ /* 0x000fca0000008a00 */
[----:B------:R-:W-:-:S05]  /*0df0*/  IMAD R160, R160, -0xa0, RZ ;  /* 0xffffff60a0a07824 */ /* 0x000fca00078e02ff */
[----:B------:R-:W-:-:S14]  /*0e00*/  R2UR UR5, R160 ;  /* 0x00000000a00572ca */ /* 0x000fdc00000e0000 */
[----:B------:R-:W2:Y:S01]  /*0e10*/  LDCU UR5, c[0x0][UR5+0x2b0] ;  /* 0x00005600050577ac */ /* 0x000ea20008000800 */
[----:B------:R-:W-:-:S05]  /*0e20*/  CS2R.32 R160, SR_CgaSize ;  /* 0x0000000000a07805 */ /* 0x000fca0000008a00 */
[----:B------:R-:W-:-:S05]  /*0e30*/  IMAD R160, R160, -0xa0, RZ ;  /* 0xffffff60a0a07824 */ /* 0x000fca00078e02ff */
[----:B------:R-:W-:-:S14]  /*0e40*/  R2UR UR4, R160 ;  /* 0x00000000a00472ca */ /* 0x000fdc00000e0000 */
[----:B------:R-:W3:Y:S01]  /*0e50*/  LDCU UR4, c[0x0][UR4+0x2b4] ;  /* 0x00005680040477ac */ /* 0x000ee20008000800 */
[----:B------:R-:W4:Y:S01]  /*0e60*/  S2UR UR8, SR_CTAID.Y ;  /* 0x00000000000879c3 */ /* 0x000f220000002600 */
[----:B------:R-:W-:-:S05]  /*0e70*/  CS2R.32 R160, SR_CgaSize ;  /* 0x0000000000a07805 */ /* 0x000fca0000008a00 */
[----:B------:R-:W-:-:S05]  /*0e80*/  IMAD R160, R160, -0xa0, RZ ;  /* 0xffffff60a0a07824 */ /* 0x000fca00078e02ff */
[----:B------:R-:W-:-:S14]  /*0e90*/  R2UR UR9, R160 ;  /* 0x00000000a00972ca */ /* 0x000fdc00000e0000 */
[----:B------:R-:W3:Y:S01]  /*0ea0*/  LDCU UR9, c[0x0][UR9+0x2a0] ;  /* 0x00005400090977ac */ /* 0x000ee20008000800 */
[----:B------:R-:W3:Y:S01]  /*0eb0*/  LDCU UR21, c[0x0][0xb24] ;  /* 0x00016480ff1577ac */ /* 0x000ee20008000800 */
[----:B------:R-:W1:Y:S01]  /*0ec0*/  S2UR UR36, SR_CTAID.Z ;  /* 0x00000000002479c3 */ /* 0x000e620000002700 */
[----:B------:R-:W-:-:S05]  /*0ed0*/  CS2R.32 R160, SR_CgaSize ;  /* 0x0000000000a07805 */ /* 0x000fca0000008a00 */
[----:B------:R-:W-:-:S05]  /*0ee0*/  IMAD R160, R160, -0xa0, RZ ;  /* 0xffffff60a0a07824 */ /* 0x000fca00078e02ff */
[----:B------:R-:W-:-:S14]  /*0ef0*/  R2UR UR63, R160 ;  /* 0x00000000a03f72ca */ /* 0x000fdc00000e0000 */
[----:B------:R-:W3:Y:S01]  /*0f00*/  LDCU UR63, c[0x0][UR63+0x2a4] ;  /* 0x000054803f3f77ac */ /* 0x000ee20008000800 */
[----:B------:R-:W3:Y:S01]  /*0f10*/  LDCU UR42, c[0x0][0xb24] ;  /* 0x00016480ff2a77ac */ /* 0x000ee20008000800 */
[----:B-1----:R-:W-:Y:S01]  /*0f20*/  I2FP.F32.U32 R3, UR7 ;  /* 0x0000000700037c45 */ /* 0x002fe20008201000 */
[----:B------:R-:W1:Y:S04]  /*0f30*/  LDCU UR28, c[0x0][0xb30] ;  /* 0x00016600ff1c77ac */ /* 0x000e680008000800 */
[----:B--2---:R-:W-:Y:S01]  /*0f40*/  FMUL R3, R3, UR5 ;  /* 0x0000000503037c20 */ /* 0x004fe20008400000 */
[----:B------:R-:W-:Y:S01]  /*0f50*/  USHF.L.U32 UR26, UR45, 0xb, URZ ;  /* 0x0000000b2d1a7899 */ /* 0x000fe200080006ff */
[----:B----4-:R-:W-:Y:S01]  /*0f60*/  I2FP.F32.U32 R2, UR8 ;  /* 0x0000000800027c45 */ /* 0x010fe20008201000 */
[----:B---3--:R-:W-:-:S03]  /*0f70*/  UISETP.GE.AND UP2, UPT, UR21, 0x1, UPT ;  /* 0x000000011500788c */ /* 0x008fc6000bf46270 */
[----:B------:R-:W2:Y:S01]  /*0f80*/  F2I.U32.TRUNC.NTZ R3, R3 ;  /* 0x0000000300037305 */ /* 0x000ea2000020f000 */
[----:B------:R-:W-:Y:S01]  /*0f90*/  UMOV UR16, UR7 ;  /* 0x0000000700107c82 */ /* 0x000fe20008000000 */
[----:B------:R-:W-:Y:S01]  /*0fa0*/  FMUL R2, R2, UR4 ;  /* 0x0000000402027c20 */ /* 0x000fe20008400000 */
[----:B------:R-:W-:-:S05]  /*0fb0*/  UMOV UR20, UR8 ;  /* 0x0000000800147c82 */ /* 0x000fca0008000000 */
[----:B------:R-:W3:Y:S01]  /*0fc0*/  F2I.U32.TRUNC.NTZ R2, R2 ;  /* 0x0000000200027305 */ /* 0x000ee2000020f000 */
[----:B--2---:R-:W-:Y:S02]  /*0fd0*/  R2UR UR4, R3 ;  /* 0x00000000030472ca */ /* 0x004fe400000e0000 */
[----:B---3--:R-:W-:Y:S02]  /*0fe0*/  R2UR UR6, R2 ;  /* 0x00000000020672ca */ /* 0x008fe400000e0000 */
[----:B------:R-:W-:-:S09]  /*0ff0*/  PRMT R2, RZ, 0x7610, R2 ;  /* 0x00007610ff027816 */ /* 0x000fd20000000002 */
[----:B------:R-:W-:-:S04]  /*1000*/  UIADD3 UR5, UPT, UPT, -UR4, URZ, URZ ;  /* 0x000000ff04057290 */ /* 0x000fc8000fffe1ff */
[----:B------:R-:W-:Y:S02]  /*1010*/  UIMAD UR5, UR9, UR5, UR7 ;  /* 0x00000005090572a4 */ /* 0x000fe4000f8e0207 */
[----:B------:R-:W-:-:S04]  /*1020*/  UIADD3 UR4, UPT, UPT, -UR6, URZ, URZ ;  /* 0x000000ff06047290 */ /* 0x000fc8000fffe1ff */
[----:B------:R-:W-:Y:S01]  /*1030*/  IMAD.U32 R160, RZ, RZ, UR5 ;  /* 0x00000005ffa07e24 */ /* 0x000fe2000f8e00ff */
[----:B------:R-:W-:Y:S01]  /*1040*/  UIMAD UR63, UR63, UR4, UR8 ;  /* 0x000000043f3f72a4 */ /* 0x000fe2000f8e0208 */
[----:B-1----:R-:W-:Y:S11]  /*1050*/  BRA.U UP4, `(.L_x_17) ;  /* 0x0000000104287547 */ /* 0x002ff6000b800000 */
[----:B------:R-:W-:Y:S01]  /*1060*/  R2UR UR4, R160 ;  /* 0x00000000a00472ca */ /* 0x000fe200000e0000 */
[----:B------:R-:W-:Y:S02]  /*1070*/  UISETP.NE.AND UP0, UPT, UR63, URZ, UPT ;  /* 0x000000ff3f00728c */ /* 0x000fe4000bf05270 */
[----:B------:R-:W-:-:S10]  /*1080*/  UISETP.NE.AND UP1, UPT, UR63, 0x1, UPT ;  /* 0x000000013f00788c */ /* 0x000fd4000bf25270 */
[----:B------:R-:W-:-:S04]  /*1090*/  UISETP.EQ.OR UP0, UPT, UR4, URZ, !UP0 ;  /* 0x000000ff0400728c */ /* 0x000fc8000c702670 */
[----:B------:R-:W-:Y:S02]  /*10a0*/  USEL UR5, URZ, 0x1, !UP0 ;  /* 0x00000001ff057887 */ /* 0x000fe4000c000000 */
[----:B------:R-:W-:Y:S02]  /*10b0*/  UISETP.NE.AND UP0, UPT, UR4, URZ, UPT ;  /* 0x000000ff0400728c */ /* 0x000fe4000bf05270 */
[----:B------:R-:W-:-:S04]  /*10c0*/  USEL UR4, URZ, 0x2, UP1 ;  /* 0x00000002ff047887 */ /* 0x000fc80008800000 */
[----:B------:R-:W-:-:S04]  /*10d0*/  USEL UR4, UR4, 0x2, UP0 ;  /* 0x0000000204047887 */ /* 0x000fc80008000000 */
[----:B------:R-:W-:-:S06]  /*10e0*/  UIADD3 UR4, UPT, UPT, UR5, UR4, URZ ;  /* 0x0000000405047290 */ /* 0x000fcc000fffe0ff */
[----:B------:R-:W-:Y:S02]  /*10f0*/  MOV R2, UR4 ;  /* 0x0000000400027c02 */ /* 0x000fe40008000f00 */
.L_x_17:
[----:B------:R-:W-:Y:S05]  /*1100*/  BRA.U !UP2, `(.L_x_18) ;  /* 0x000000010ad47547 */ /* 0x000fea000b800000 */
[----:B------:R-:W1:Y:S01]  /*1110*/  LDCU.128 UR12, c[0x0][0xb10] ;  /* 0x00016200ff0c77ac */ /* 0x000e620008000c00 */
[----:B------:R-:W2:Y:S01]  /*1120*/  LDCU UR6, c[0x0][0x370] ;  /* 0x00006e00ff0677ac */ /* 0x000ea20008000800 */
[----:B------:R-:W3:Y:S01]  /*1130*/  LDCU UR5, c[0x0][0x374] ;  /* 0x00006e80ff0577ac */ /* 0x000ee20008000800 */
[----:B------:R-:W4:Y:S01]  /*1140*/  LDCU UR27, c[0x0][0xb0c] ;  /* 0x00016180ff1b77ac */ /* 0x000f220008000800 */
[----:B------:R-:W4:Y:S01]  /*1150*/  LDCU UR4, c[0x0][0xb20] ;  /* 0x00016400ff0477ac */ /* 0x000f220008000800 */
[----:B------:R-:W4:Y:S01]  /*1160*/  LDCU.64 UR8, c[0x0][0xb28] ;  /* 0x00016500ff0877ac */ /* 0x000f220008000a00 */
[----:B-1----:R-:W-:Y:S02]  /*1170*/  UISETP.NE.AND UP0, UPT, UR14, 0x1, UPT ;  /* 0x000000010e00788c */ /* 0x002fe4000bf05270 */
[----:B---3--:R-:W-:Y:S02]  /*1180*/  UIMAD.WIDE.U32 UR10, UR5, UR15, URZ ;  /* 0x0000000f050a72a5 */ /* 0x008fe4000f8e00ff */
[----:B--2---:R-:W-:-:S02]  /*1190*/  UIMAD.WIDE.U32 UR22, UR6, UR12, URZ ;  /* 0x0000000c061672a5 */ /* 0x004fc4000f8e00ff */
[----:B----4-:R-:W-:Y:S02]  /*11a0*/  UISETP.NE.AND UP1, UPT, UR27, 0x1, UPT ;  /* 0x000000011b00788c */ /* 0x010fe4000bf25270 */
[----:B------:R-:W-:Y:S01]  /*11b0*/  UISETP.NE.AND UP2, UPT, UR21, 0x1, UPT ;  /* 0x000000011500788c */ /* 0x000fe2000bf45270 */
[----:B------:R-:W-:Y:S02]  /*11c0*/  UMOV UR10, UR11 ;  /* 0x0000000b000a7c82 */ /* 0x000fe40008000000 */
[----:B------:R-:W-:Y:S01]  /*11d0*/  UMOV UR22, UR23 ;  /* 0x0000001700167c82 */ /* 0x000fe20008000000 */
[----:B------:R-:W-:Y:S02]  /*11e0*/  @UP0 USHF.R.U32.HI UR5, URZ, UR4, UR10 ;  /* 0x00000004ff050299 */ /* 0x000fe4000801160a */
[----:B------:R-:W-:Y:S02]  /*11f0*/  UIMAD.WIDE.U32 UR24, UR20, UR15, URZ ;  /* 0x0000000f141872a5 */ /* 0x000fe4000f8e00ff */
[----:B------:R-:W-:-:S02]  /*1200*/  UIMAD.WIDE.U32 UR10, UR5, UR8, URZ ;  /* 0x00000008050a72a5 */ /* 0x000fc4000f8e00ff */
[----:B------:R-:W-:Y:S02]  /*1210*/  @UP1 USHF.R.U32.HI UR6, URZ, UR13, UR22 ;  /* 0x0000000dff061299 */ /* 0x000fe40008011616 */
[----:B------:R-:W-:Y:S02]  /*1220*/  UIMAD.WIDE.U32 UR18, UR16, UR12, URZ ;  /* 0x0000000c101272a5 */ /* 0x000fe4000f8e00ff */
[----:B------:R-:W-:Y:S01]  /*1230*/  UIMAD.WIDE.U32 UR22, UR6, UR8, URZ ;  /* 0x00000008061672a5 */ /* 0x000fe2000f8e00ff */
[----:B------:R-:W-:Y:S01]  /*1240*/  UMOV UR24, UR25 ;  /* 0x0000001900187c82 */ /* 0x000fe20008000000 */
[----:B------:R-:W-:Y:S01]  /*1250*/  UMOV UR10, UR11 ;  /* 0x0000000b000a7c82 */ /* 0x000fe20008000000 */
[----:B------:R-:W-:Y:S02]  /*1260*/  USHF.R.U32.HI UR24, URZ, UR4, UR24 ;  /* 0x00000004ff187299 */ /* 0x000fe40008011618 */
[----:B------:R-:W-:Y:S02]  /*1270*/  @UP2 USHF.R.U32.HI UR5, URZ, UR9, UR10 ;  /* 0x00000009ff052299 */ /* 0x000fe4000801160a */
[----:B------:R-:W-:Y:S01]  /*1280*/  UMOV UR7, UR23 ;  /* 0x0000001700077c82 */ /* 0x000fe20008000000 */
[----:B------:R-:W-:Y:S01]  /*1290*/  UMOV UR18, UR19 ;  /* 0x0000001300127c82 */ /* 0x000fe20008000000 */
[----:B------:R-:W-:-:S02]  /*12a0*/  @UP2 USHF.R.U32.HI UR6, URZ, UR9, UR7 ;  /* 0x00000009ff062299 */ /* 0x000fc40008011607 */
[----:B------:R-:W-:Y:S02]  /*12b0*/  USHF.R.U32.HI UR13, URZ, UR13, UR18 ;  /* 0x0000000dff0d7299 */ /* 0x000fe40008011612 */
[----:B------:R-:W-:Y:S02]  /*12c0*/  USEL UR4, UR20, UR24, !UP0 ;  /* 0x0000001814047287 */ /* 0x000fe4000c000000 */
[----:B------:R-:W-:Y:S02]  /*12d0*/  UIMAD UR7, UR5, UR21, URZ ;  /* 0x00000015050772a4 */ /* 0x000fe4000f8e02ff */
[----:B------:R-:W-:Y:S02]  /*12e0*/  USEL UR5, UR16, UR13, !UP1 ;  /* 0x0000000d10057287 */ /* 0x000fe4000c800000 */
[----:B------:R-:W-:Y:S02]  /*12f0*/  UIMAD UR12, UR6, UR21, URZ ;  /* 0x00000015060c72a4 */ /* 0x000fe4000f8e02ff */
[----:B------:R-:W-:-:S02]  /*1300*/  UISETP.GE.AND UP0, UPT, UR4, UR7, UPT ;  /* 0x000000070400728c */ /* 0x000fc4000bf06270 */
[----:B------:R-:W-:Y:S02]  /*1310*/  UIMAD.WIDE.U32 UR10, UR4, UR8, URZ ;  /* 0x00000008040a72a5 */ /* 0x000fe4000f8e00ff */
[----:B------:R-:W-:Y:S02]  /*1320*/  UISETP.GE.OR UP0, UPT, UR5, UR12, UP0 ;  /* 0x0000000c0500728c */ /* 0x000fe40008706670 */
[----:B------:R-:W-:Y:S02]  /*1330*/  UIMAD.WIDE.U32 UR12, UR5, UR8, URZ ;  /* 0x00000008050c72a5 */ /* 0x000fe4000f8e00ff */
[----:B------:R-:W-:Y:S01]  /*1340*/  UIADD3 UR10, UPT, UPT, -UR4, URZ, URZ ;  /* 0x000000ff040a7290 */ /* 0x000fe2000fffe1ff */
[----:B------:R-:W-:Y:S01]  /*1350*/  UMOV UR8, UR11 ;  /* 0x0000000b00087c82 */ /* 0x000fe20008000000 */
[----:B------:R-:W-:Y:S02]  /*1360*/  UIADD3 UR11, UPT, UPT, -UR5, URZ, URZ ;  /* 0x000000ff050b7290 */ /* 0x000fe4000fffe1ff */
[----:B------:R-:W-:-:S03]  /*1370*/  USHF.R.U32.HI UR8, URZ, UR9, UR8 ;  /* 0x00000009ff087299 */ /* 0x000fc60008011608 */
[----:B------:R-:W-:Y:S01]  /*1380*/  @!UP0 UMOV UR7, UR13 ;  /* 0x0000000d00078c82 */ /* 0x000fe20008000000 */
[----:B------:R-:W-:Y:S02]  /*1390*/  UIMAD UR20, UR14, UR10, UR20 ;  /* 0x0000000a0e1472a4 */ /* 0x000fe4000f8e0214 */
[----:B------:R-:W-:Y:S02]  /*13a0*/  USEL UR8, UR4, UR8, !UP2 ;  /* 0x0000000804087287 */ /* 0x000fe4000d000000 */
[----:B------:R-:W-:Y:S02]  /*13b0*/  @!UP0 USHF.R.U32.HI UR7, URZ, UR9, UR7 ;  /* 0x00000009ff078299 */ /* 0x000fe40008011607 */
[----:B------:R-:W-:Y:S02]  /*13c0*/  UIADD3 UR9, UPT, UPT, -UR8, URZ, URZ ;  /* 0x000000ff08097290 */ /* 0x000fe4000fffe1ff */
[----:B------:R-:W-:Y:S02]  /*13d0*/  @!UP0 USEL UR7, UR5, UR7, !UP2 ;  /* 0x0000000705078287 */ /* 0x000fe4000d000000 */
[----:B------:R-:W-:-:S02]  /*13e0*/  UIMAD UR9, UR21, UR9, UR4 ;  /* 0x00000009150972a4 */ /* 0x000fc4000f8e0204 */
[----:B------:R-:W-:Y:S02]  /*13f0*/  @!UP0 UIADD3 UR8, UPT, UPT, UR8, -UR7, URZ ;  /* 0x8000000708088290 */ /* 0x000fe4000fffe0ff */
[----:B------:R-:W-:Y:S02]  /*1400*/  @!UP0 UIMAD UR6, UR9, UR6, UR7 ;  /* 0x00000006090682a4 */ /* 0x000fe4000f8e0207 */
[----:B------:R-:W-:Y:S02]  /*1410*/  @!UP0 UIMAD UR4, UR8, UR21, UR5 ;  /* 0x00000015080482a4 */ /* 0x000fe4000f8e0205 */
[----:B------:R-:W-:Y:S02]  /*1420*/  UIMAD UR16, UR27, UR11, UR16 ;  /* 0x0000000b1b1072a4 */ /* 0x000fe4000f8e0210 */
[----:B------:R-:W-:Y:S01]  /*1430*/  UIMAD UR20, UR4, UR14, UR20 ;  /* 0x0000000e041472a4 */ /* 0x000fe2000f8e0214 */
[----:B------:R-:W-:Y:S02]  /*1440*/  @!UP0 UMOV UR5, UR6 ;  /* 0x0000000600058c82 */ /* 0x000fe40008000000 */
[----:B------:R-:W-:-:S12]  /*1450*/  UIMAD UR16, UR5, UR27, UR16 ;  /* 0x0000001b051072a4 */ /* 0x000fd8000f8e0210 */
.L_x_18:
[----:B------:R-:W-:Y:S02]  /*1460*/  UISETP.NE.AND UP1, UPT, UR28, 0x1, UPT ;  /* 0x000000011c00788c */ /* 0x000fe4000bf25270 */
[----:B------:R-:W-:Y:S02]  /*1470*/  UISETP.NE.AND UP0, UPT, UR17, 0x2, UPT ;  /* 0x000000021100788c */ /* 0x000fe4000bf05270 */
[----:B------:R-:W-:-:S05]  /*1480*/  ULOP3.LUT UR21, UR26, 0x800, URZ, 0xc0, !UPT ;  /* 0x000008001a157892 */ /* 0x000fca000f8ec0ff */
[----:B------:R-:W-:Y:S07]  /*1490*/  BRA.U UP1, `(.L_x_19) ;  /* 0x0000000101447547 */ /* 0x000fee000b800000 */
[----:B------:R-:W1:Y:S01]  /*14a0*/  LDCU.128 UR8, c[0x0][0xb10] ;  /* 0x00016200ff0877ac */ /* 0x000e620008000c00 */
[----:B------:R-:W2:Y:S01]  /*14b0*/  LDCU UR12, c[0x0][0xb0c] ;  /* 0x00016180ff0c77ac */ /* 0x000ea20008000800 */
[----:B------:R-:W3:Y:S01]  /*14c0*/  LDCU UR13, c[0x0][0xb20] ;  /* 0x00016400ff0d77ac */ /* 0x000ee20008000800 */
[----:B-1----:R-:W-:Y:S02]  /*14d0*/  UIMAD.WIDE.U32 UR6, UR16, UR8, URZ ;  /* 0x00000008100672a5 */ /* 0x002fe4000f8e00ff */
[----:B------:R-:W-:Y:S02]  /*14e0*/  UIMAD.WIDE.U32 UR4, UR20, UR11, URZ ;  /* 0x0000000b140472a5 */ /* 0x000fe4000f8e00ff */
[----:B--2---:R-:W-:Y:S02]  /*14f0*/  UISETP.NE.AND UP2, UPT, UR12, 0x1, UPT ;  /* 0x000000010c00788c */ /* 0x004fe4000bf45270 */
[----:B------:R-:W-:Y:S01]  /*1500*/  UISETP.NE.AND UP1, UPT, UR10, 0x1, UPT ;  /* 0x000000010a00788c */ /* 0x000fe2000bf25270 */
[----:B------:R-:W-:-:S02]  /*1510*/  UMOV UR6, UR7 ;  /* 0x0000000700067c82 */ /* 0x000fc40008000000 */
[----:B------:R-:W-:Y:S01]  /*1520*/  UMOV UR4, UR5 ;  /* 0x0000000500047c82 */ /* 0x000fe20008000000 */
[----:B------:R-:W-:Y:S02]  /*1530*/  USHF.R.U32.HI UR6, URZ, UR9, UR6 ;  /* 0x00000009ff067299 */ /* 0x000fe40008011606 */
[----:B---3--:R-:W-:Y:S02]  /*1540*/  USHF.R.U32.HI UR4, URZ, UR13, UR4 ;  /* 0x0000000dff047299 */ /* 0x008fe40008011604 */
[----:B------:R-:W-:Y:S02]  /*1550*/  USEL UR5, UR16, UR6, !UP2 ;  /* 0x0000000610057287 */ /* 0x000fe4000d000000 */
[----:B------:R-:W-:-:S04]  /*1560*/  USEL UR4, UR20, UR4, !UP1 ;  /* 0x0000000414047287 */ /* 0x000fc8000c800000 */
[----:B------:R-:W-:Y:S02]  /*1570*/  UIADD3 UR6, UPT, UPT, UR5, -UR4, URZ ;  /* 0x8000000405067290 */ /* 0x000fe4000fffe0ff */
[----:B------:R-:W-:Y:S02]  /*1580*/  UIADD3 UR4, UPT, UPT, -UR5, UR4, URZ ;  /* 0x0000000405047290 */ /* 0x000fe4000fffe1ff */
[----:B------:R-:W-:Y:S02]  /*1590*/  UIMAD UR20, UR6, UR10, UR20 ;  /* 0x0000000a061472a4 */ /* 0x000fe4000f8e0214 */
[----:B------:R-:W-:-:S12]  /*15a0*/  UIMAD UR16, UR4, UR12, UR16 ;  /* 0x0000000c041072a4 */ /* 0x000fd8000f8e0210 */
.L_x_19:
[----:B------:R-:W-:Y:S05]  /*15b0*/  BRA.U !UP5, `(.L_x_20) ;  /* 0x000000010d0c7547 */ /* 0x000fea000b800000 */
[----:B------:R-:W-:Y:S01]  /*15c0*/  UCGABAR_WAIT ;  /* 0x0000000000007dc7 */ /* 0x000fe20008000000 */
[----:B------:R-:W-:Y:S01]  /*15d0*/  CCTL.IVALL ;  /* 0x00000000ff00798f */ /* 0x000fe20002000000 */
[----:B------:R-:W-:Y:S05]  /*15e0*/  BRA `(.L_x_21) ;  /* 0x0000000000047947 */ /* 0x000fea0003800000 */
.L_x_20:
[----:B------:R-:W-:Y:S06]  /*15f0*/  BAR.SYNC.DEFER_BLOCKING 0x0 ;  /* 0x0000000000007b1d */ /* 0x000fec0000010000 */
.L_x_21:
[----:B------:R-:W-:Y:S05]  /*1600*/  BRA.U UP0, `(.L_x_22) ;  /* 0x0000001100c07547 */ /* 0x000fea000b800000 */
[----:B------:R-:W1:Y:S01]  /*1610*/  LDCU UR6, c[0x0][0x38c] ;  /* 0x00007180ff0677ac */ /* 0x000e620008000800 */
[----:B------:R-:W-:Y:S01]  /*1620*/  PLOP3.LUT P1, PT, PT, PT, UP3, 0x80, 0x8 ;  /* 0x000000000008781c */ /* 0x000fe20003f2f038 */
[----:B------:R-:W-:Y:S01]  /*1630*/  IMAD.MOV.U32 R12, RZ, RZ, 0x1 ;  /* 0x00000001ff0c7424 */ /* 0x000fe200078e00ff */
[----:B------:R-:W-:Y:S01]  /*1640*/  ISETP.EQ.OR P2, PT, R0, RZ, P3 ;  /* 0x000000ff0000720c */ /* 0x000fe20001f42670 */
[----:B------:R-:W-:Y:S01]  /*1650*/  UISETP.NE.AND UP1, UPT, UR17, URZ, UPT ;  /* 0x000000ff1100728c */ /* 0x000fe2000bf25270 */
[----:B------:R-:W-:Y:S02]  /*1660*/  PLOP3.LUT P1, PT, P1, PT, PT, 0x8, 0x80 ;  /* 0x000000000080781c */ /* 0x000fe40000f2e170 */
[----:B------:R-:W-:Y:S01]  /*1670*/  CS2R R10, SRZ ;  /* 0x00000000000a7805 */ /* 0x000fe2000001ff00 */
[----:B------:R-:W-:Y:S01]  /*1680*/  IMAD.MOV.U32 R9, RZ, RZ, RZ ;  /* 0x000000ffff097224 */ /* 0x000fe200078e00ff */
[----:B------:R-:W2:Y:S01]  /*1690*/  LDCU UR39, c[0x0][0x370] ;  /* 0x00006e00ff2777ac */ /* 0x000ea20008000800 */
[----:B------:R-:W-:Y:S01]  /*16a0*/  IMAD.MOV.U32 R8, RZ, RZ, 0x1 ;  /* 0x00000001ff087424 */ /* 0x000fe200078e00ff */
[----:B------:R-:W3:Y:S01]  /*16b0*/  LDCU.64 UR28, c[0x0][0x348] ;  /* 0x00006900ff1c77ac */ /* 0x000ee20008000a00 */
[----:B------:R-:W-:-:S02]  /*16c0*/  USHF.R.U32.HI UR44, URZ, 0x5, UR21 ;  /* 0x00000005ff2c7899 */ /* 0x000fc40008011615 */
[----:B-1----:R-:W-:Y:S02]  /*16d0*/  UIADD3 UR5, UPT, UPT, UR6, 0x1f, URZ ;  /* 0x0000001f06057890 */ /* 0x002fe4000fffe0ff */
[----:B------:R-:W-:Y:S02]  /*16e0*/  UIADD3 UR46, UPT, UPT, UR6, 0x3e, URZ ;  /* 0x0000003e062e7890 */ /* 0x000fe4000fffe0ff */
[----:B------:R-:W-:Y:S01]  /*16f0*/  USHF.R.S32.HI UR4, URZ, 0x1f, UR5 ;  /* 0x0000001fff047899 */ /* 0x000fe20008011405 */
[----:B------:R-:W1:Y:S03]  /*1700*/  LDCU UR38, c[0x0][0x374] ;  /* 0x00006e80ff2677ac */ /* 0x000e660008000800 */
[----:B------:R-:W-:Y:S02]  /*1710*/  ULEA.HI UR4, UR4, UR5, URZ, 0x5 ;  /* 0x0000000504047291 */ /* 0x000fe4000f8f28ff */
[----:B------:R-:W-:-:S02]  /*1720*/  USEL UR25, UR37, 0x2, UP1 ;  /* 0x0000000225197887 */ /* 0x000fc40008800000 */
[----:B------:R-:W-:Y:S02]  /*1730*/  USHF.R.S32.HI UR41, URZ, 0x5, UR4 ;  /* 0x00000005ff297899 */ /* 0x000fe40008011404 */
[----:B------:R-:W-:Y:S02]  /*1740*/  UIADD3 UR4, UPT, UPT, UR6, -0x1, URZ ;  /* 0xffffffff06047890 */ /* 0x000fe4000fffe0ff */
[----:B------:R-:W-:Y:S02]  /*1750*/  UISETP.LT.U32.AND UP0, UPT, UR41, 0x4, UPT ;  /* 0x000000042900788c */ /* 0x000fe4000bf01070 */
[----:B------:R-:W-:Y:S02]  /*1760*/  UISETP.GE.U32.AND UP2, UPT, UR4, -0x3f, UPT ;  /* 0xffffffc10400788c */ /* 0x000fe4000bf46070 */
[----:B------:R-:W-:Y:S01]  /*1770*/  USEL UR40, UR41, 0x4, UP0 ;  /* 0x0000000429287887 */ /* 0x000fe20008000000 */
[----:B------:R-:W-:-:S03]  /*1780*/  UMOV UR5, URZ ;  /* 0x000000ff00057c82 */ /* 0x000fc60008000000 */
[----:B------:R-:W-:Y:S02]  /*1790*/  UIADD3 UR24, UPT, UPT, UR40, -0x1, URZ ;  /* 0xffffffff28187890 */ /* 0x000fe4000fffe0ff */
[----:B------:R-:W-:-:S03]  /*17a0*/  UIADD3 UR43, UPT, UPT, UR41, -UR40, URZ ;  /* 0x80000028292b7290 */ /* 0x000fc6000fffe0ff */
[----:B------:R-:W-:-:S04]  /*17b0*/  @UP2 UIADD3 UR24, UPT, UPT, UR40, URZ, URZ ;  /* 0x000000ff28182290 */ /* 0x000fc8000fffe0ff */
[----:B-123--:R-:W-:-:S12]  /*17c0*/  UIADD3 UR24, UPT, UPT, UR24, 0x1, URZ ;  /* 0x0000000118187890 */ /* 0x00efd8000fffe0ff */
.L_x_42:
[----:B------:R-:W-:Y:S01]  /*17d0*/  UISETP.NE.AND UP0, UPT, UR45, URZ, UPT ;  /* 0x000000ff2d00728c */ /* 0x000fe2000bf05270 */
[----:B-1----:R-:W1:Y:S08]  /*17e0*/  S2UR UR45, SR_CgaCtaId ;  /* 0x00000000002d79c3 */ /* 0x002e700000008800 */
[----:B------:R-:W-:Y:S05]  /*17f0*/  BRA.U UP0, `(.L_x_23) ;  /* 0x0000000100347547 */ /* 0x000fea000b800000 */
[----:B------:R-:W2:Y:S01]  /*1800*/  S2R R0, SR_CgaCtaId ;  /* 0x0000000000007919 */ /* 0x000ea20000008800 */
[----:B------:R-:W-:Y:S02]  /*1810*/  MOV R3, 0x400 ;  /* 0x0000040000037802 */ /* 0x000fe40000000f00 */
[----:B------:R-:W-:Y:S02]  /*1820*/  SHF.L.U32 R2, R8, 0x1f, RZ ;  /* 0x0000001f08027819 */ /* 0x000fe400000006ff */
[----:B--2---:R-:W-:-:S05]  /*1830*/  LEA R0, R0, R3, 0x18 ;  /* 0x0000000300007211 */ /* 0x004fca00078ec0ff */
[----:B------:R-:W-:-:S04]  /*1840*/  IMAD R3, R9, 0x8, R0 ;  /* 0x0000000809037824 */ /* 0x000fc800078e0200 */
[----:B------:R-:W2:Y:S02]  /*1850*/  SYNCS.PHASECHK.TRANS64.TRYWAIT P0, [R3+URZ+0xe0], R2 ;  /* 0x0000e002030075a7 */ /* 0x000ea400080011ff */
[----:B--2---:R-:W-:Y:S05]  /*1860*/  @!P0 BRA `(.L_x_24) ;  /* 0x0000006c00bc8947 */ /* 0x004fea0003800000 */
.L_x_113:
[----:B------:R-:W-:Y:S01]  /*1870*/  VIADD R9, R9, 0x1 ;  /* 0x0000000109097836 */ /* 0x000fe20000000000 */
[----:B------:R2:W-:Y:S04]  /*1880*/  SYNCS.ARRIVE.TRANS64.A1T0 RZ, [R3+URZ+0xd0], RZ ;  /* 0x0000d0ff03ff79a7 */ /* 0x0005e800081000ff */
[----:B------:R-:W-:-:S04]  /*1890*/  ISETP.NE.AND P0, PT, R9, 0x2, PT ;  /* 0x000000020900780c */ /* 0x000fc80003f05270 */
[----:B------:R-:W-:Y:S02]  /*18a0*/  SEL R9, R9, RZ, P0 ;  /* 0x000000ff09097207 */ /* 0x000fe40000000000 */
[----:B--2---:R-:W-:-:S04]  /*18b0*/  SEL R3, RZ, 0x1, P0 ;  /* 0x00000001ff037807 */ /* 0x004fc80000000000 */
[----:B------:R-:W-:-:S07]  /*18c0*/  LOP3.LUT R8, R8, R3, RZ, 0x3c, !PT ;  /* 0x0000000308087212 */ /* 0x000fce00078e3cff */
.L_x_23:
[----:B------:R-:W-:Y:S01]  /*18d0*/  UMOV UR6, 0x400 ;  /* 0x0000040000067882 */ /* 0x000fe20000000000 */
[----:B------:R-:W-:Y:S01]  /*18e0*/  SHF.L.U32 R0, R12, 0x1f, RZ ;  /* 0x0000001f0c007819 */ /* 0x000fe200000006ff */
[----:B-1----:R-:W-:Y:S02]  /*18f0*/  ULEA UR6, UR45, UR6, 0x18 ;  /* 0x000000062d067291 */ /* 0x002fe4000f8ec0ff */
[----:B------:R-:W-:Y:S02]  /*1900*/  UISETP.GE.U32.AND UP0, UPT, UR46, 0x3f, UPT ;  /* 0x0000003f2e00788c */ /* 0x000fe4000bf06070 */
[----:B------:R-:W-:Y:S02]  /*1910*/  ULEA UR4, UR5, UR6, 0x3 ;  /* 0x0000000605047291 */ /* 0x000fe4000f8e18ff */
[----:B------:R-:W-:Y:S02]  /*1920*/  USHF.L.U32 UR11, UR20, 0x7, URZ ;  /* 0x00000007140b7899 */ /* 0x000fe400080006ff */
[----:B------:R-:W-:Y:S01]  /*1930*/  ULEA UR35, UR16, UR44, 0x7 ;  /* 0x0000002c10237291 */ /* 0x000fe2000f8e38ff */
[----:B------:R-:W-:-:S04]  /*1940*/  UMOV UR13, URZ ;  /* 0x000000ff000d7c82 */ /* 0x000fc80008000000 */
[----:B------:R1:W2:Y:S01]  /*1950*/  SYNCS.PHASECHK.TRANS64.TRYWAIT P0, [UR4+0x20], R0 ;  /* 0x00002000ff0075a7 */ /* 0x0002a20008001104 */
[----:B------:R-:W-:Y:S06]  /*1960*/  BRA.U !UP0, `(.L_x_25) ;  /* 0x0000000108bc7547 */ /* 0x000fec000b800000 */
[----:B------:R-:W-:Y:S01]  /*1970*/  UMOV UR7, URZ ;  /* 0x000000ff00077c82 */ /* 0x000fe20008000000 */
[----:B------:R-:W-:-:S05]  /*1980*/  UMOV UR4, UR5 ;  /* 0x0000000500047c82 */ /* 0x000fca0008000000 */
.L_x_31:
[----:B------:R-:W-:Y:S01]  /*1990*/  ULEA UR33, UR4, UR6, 0x3 ;  /* 0x0000000604217291 */ /* 0x000fe2000f8e18ff */
[----:B--2---:R-:W-:Y:S01]  /*19a0*/  @!P3 MOV R2, 0x2000 ;  /* 0x000020000002b802 */ /* 0x004fe20000000f00 */
[----:B--2-4-:R-:W-:Y:S10]  /*19b0*/  @P0 BRA `(.L_x_26) ;  /* 0x00000000000c0947 */ /* 0x014ff40003800000 */
[----:B------:R-:W-:-:S04]  /*19c0*/  SHF.L.U32 R3, R12, 0x1f, RZ ;  /* 0x0000001f0c037819 */ /* 0x000fc800000006ff */
[----:B------:R-:W2:Y:S02]  /*19d0*/  SYNCS.PHASECHK.TRANS64.TRYWAIT P0, [UR33+0x20], R3 ;  /* 0x00002003ff0075a7 */ /* 0x000ea40008001121 */
[----:B--2---:R-:W-:Y:S05]  /*19e0*/  @!P0 BRA `(.L_x_27) ;  /* 0x0000006c00708947 */ /* 0x004fea0003800000 */
.L_x_26:
[----:B------:R2:W-:Y:S01]  /*19f0*/  @!P3 SYNCS.ARRIVE.TRANS64 RZ, [UR33], R2 ;  /* 0x00000002ffffb9a7 */ /* 0x0005e20008000021 */
[----:B------:R-:W-:-:S04]  /*1a00*/  ULOP3.LUT UR5, UR25, 0x2, URZ, 0xfc, !UPT ;  /* 0x0000000219057892 */ /* 0x000fc8000f8efcff */
[----:B------:R-:W-:-:S09]  /*1a10*/  UISETP.NE.AND UP0, UPT, UR5, 0x2, UPT ;  /* 0x000000020500788c */ /* 0x000fd2000bf05270 */
[----:B------:R-:W-:Y:S05]  /*1a20*/  BRA.U UP0, `(.L_x_28) ;  /* 0x0000000100047547 */ /* 0x000fea000b800000 */
[----:B------:R-:W-:Y:S05]  /*1a30*/  BPT.TRAP 0x1 ;  /* 0x000000040000795c */ /* 0x000fea0000300000 */
.L_x_28:
[----:B------:R-:W-:Y:S04]  /*1a40*/  BSSY.RECONVERGENT B0, `(.L_x_29) ;  /* 0x0000003000007945 */ /* 0x000fe80003800200 */
[----:B------:R-:W-:Y:S05]  /*1a50*/  @P2 BRA `(.L_x_30) ;  /* 0x0000000000042947 */ /* 0x000fea0003800000 */
[----:B------:R-:W-:Y:S05]  /*1a60*/  BPT.TRAP 0x1 ;  /* 0x000000040000795c */ /* 0x000fea0000300000 */
.L_x_30:
[----:B------:R-:W-:Y:S05]  /*1a70*/  BSYNC.RECONVERGENT B0 ;  /* 0x0000000000007941 */ /* 0x000fea0003800200 */
.L_x_29:
[----:B------:R-:W-:Y:S02]  /*1a80*/  UIADD3 UR5, UPT, UPT, UR4, 0x1, URZ ;  /* 0x0000000104057890 */ /* 0x000fe4000fffe0ff */
[----:B------:R-:W-:Y:S02]  /*1a90*/  UIADD3 UR16, UP1, UPT, UR28, 0x80, URZ ;  /* 0x000000801c107890 */ /* 0x000fe4000ff3e0ff */
[----:B------:R-:W-:Y:S02]  /*1aa0*/  UISETP.NE.AND UP0, UPT, UR5, 0x4, UPT ;  /* 0x000000040500788c */ /* 0x000fe4000bf05270 */
[----:B------:R-:W-:Y:S02]  /*1ab0*/  USHF.L.U32 UR34, UR7, 0x5, URZ ;  /* 0x0000000507227899 */ /* 0x000fe400080006ff */
[----:B------:R-:W-:Y:S02]  /*1ac0*/  USEL UR9, URZ, 0x1, UP0 ;  /* 0x00000001ff097887 */ /* 0x000fe40008000000 */
[----:B------:R-:W-:-:S02]  /*1ad0*/  USEL UR5, UR5, URZ, UP0 ;  /* 0x000000ff05057287 */ /* 0x000fc40008000000 */
[----:B------:R-:W-:Y:S02]  /*1ae0*/  UIADD3 UR14, UP0, UPT, UR28, 0x180, URZ ;  /* 0x000001801c0e7890 */ /* 0x000fe4000ff1e0ff */
[----:B------:R-:W-:Y:S01]  /*1af0*/  ULEA UR8, UR5, UR6, 0x3 ;  /* 0x0000000605087291 */ /* 0x000fe2000f8e18ff */
[----:B------:R-:W-:Y:S01]  /*1b00*/  LOP3.LUT R12, R12, UR9, RZ, 0x3c, !PT ;  /* 0x000000090c0c7c12 */ /* 0x000fe2000f8e3cff */
[----:B------:R-:W-:Y:S02]  /*1b10*/  UIADD3.X UR17, UPT, UPT, URZ, UR29, URZ, UP1, !UPT ;  /* 0x0000001dff117290 */ /* 0x000fe40008ffe4ff */
[----:B------:R-:W-:Y:S01]  /*1b20*/  UIADD3.X UR15, UPT, UPT, URZ, UR29, URZ, UP0, !UPT ;  /* 0x0000001dff0f7290 */ /* 0x000fe200087fe4ff */
[----:B-1----:R-:W-:Y:S01]  /*1b30*/  SHF.L.U32 R0, R12, 0x1f, RZ ;  /* 0x0000001f0c007819 */ /* 0x002fe200000006ff */
[----:B------:R-:W-:Y:S01]  /*1b40*/  UMOV UR18, 0x0 ;  /* 0x0000000000127882 */ /* 0x000fe20000000000 */
[----:B------:R-:W-:Y:S01]  /*1b50*/  UMOV UR19, 0x10000000 ;  /* 0x1000000000137882 */ /* 0x000fe20000000000 */
[----:B------:R-:W-:Y:S01]  /*1b60*/  UMOV UR12, UR36 ;  /* 0x00000024000c7c82 */ /* 0x000fe20008000000 */
[----:B------:R3:W4:Y:S01]  /*1b70*/  SYNCS.PHASECHK.TRANS64.TRYWAIT P0, [UR8+0x20], R0 ;  /* 0x00002000ff0075a7 */ /* 0x0007220008001108 */
[----:B------:R-:W-:Y:S01]  /*1b80*/  USHF.L.U32 UR8, UR4, 0xc, URZ ;  /* 0x0000000c04087899 */ /* 0x000fe200080006ff */
[----:B------:R-:W-:-:S02]  /*1b90*/  UMOV UR9, UR33 ;  /* 0x0000002100097c82 */ /* 0x000fc40008000000 */
[----:B------:R-:W-:Y:S01]  /*1ba0*/  UMOV UR4, 0x30000 ;  /* 0x0003000000047882 */ /* 0x000fe20000000000 */
[----:B------:R-:W-:Y:S02]  /*1bb0*/  ULOP3.LUT UR32, UR8, UR21, URZ, 0xfc, !UPT ;  /* 0x0000001508207292 */ /* 0x000fe4000f8efcff */
[----:B------:R-:W-:Y:S02]  /*1bc0*/  UIADD3 UR8, UPT, UPT, UR6, 0xc400, UR8 ;  /* 0x0000c40006087890 */ /* 0x000fe4000fffe008 */
[----:B------:R-:W-:Y:S01]  /*1bd0*/  UIADD3 UR32, UPT, UPT, UR6, 0x8400, UR32 ;  /* 0x0000840006207890 */ /* 0x000fe2000fffe020 */
[----:B------:R-:W-:Y:S01]  /*1be0*/  UMOV UR10, UR34 ;  /* 0x00000022000a7c82 */ /* 0x000fe20008000000 */
[----:B------:R-:W-:Y:S01]  /*1bf0*/  UIADD3 UR7, UPT, UPT, UR7, 0x1, URZ ;  /* 0x0000000107077890 */ /* 0x000fe2000fffe0ff */
[----:B------:R-:W-:-:S03]  /*1c00*/  UMOV UR13, UR24 ;  /* 0x00000018000d7c82 */ /* 0x000fc60008000000 */
[----:B------:R-:W-:-:S03]  /*1c10*/  UISETP.NE.AND UP0, UPT, UR7, UR24, UPT ;  /* 0x000000180700728c */ /* 0x000fc6000bf05270 */
[----:B------:R1:W-:Y:S01]  /*1c20*/  UTMALDG.3D.MULTICAST [UR32], [UR16], UR4, desc[UR18] ;  /* 0x00001220100073b4 */ /* 0x0003e20008011804 */
[----:B------:R3:W-:Y:S01]  /*1c30*/  UTMALDG.3D [UR8], [UR14], desc[UR18] ;  /* 0x000012080e0075b4 */ /* 0x0007e20008011000 */
[----:B-1----:R-:W-:-:S04]  /*1c40*/  UMOV UR4, UR5 ;  /* 0x0000000500047c82 */ /* 0x002fc80008000000 */
[----:B---3--:R-:W-:Y:S05]  /*1c50*/  BRA.U UP0, `(.L_x_31) ;  /* 0xfffffffd004c7547 */ /* 0x008fea000b83ffff */
.L_x_25:
[----:B------:R-:W-:Y:S01]  /*1c60*/  ULEA UR4, UR5, UR6, 0x3 ;  /* 0x0000000605047291 */ /* 0x000fe2000f8e18ff */
[----:B-1----:R-:W-:Y:S01]  /*1c70*/  SHF.L.U32 R0, R12, 0x1f, RZ ;  /* 0x0000001f0c007819 */ /* 0x002fe200000006ff */
[----:B------:R-:W-:Y:S01]  /*1c80*/  @!P1 SYNCS.ARRIVE.TRANS64.A1T0 RZ, [UR6+0x68], RZ ;  /* 0x000068ffffff99a7 */ /* 0x000fe20008100006 */
[----:B------:R-:W-:-:S06]  /*1c90*/  UISETP.GT.AND UP0, UPT, UR41, UR40, UPT ;  /* 0x000000282900728c */ /* 0x000fcc000bf04270 */
[----:B--2-4-:R1:W2:Y:S03]  /*1ca0*/  SYNCS.PHASECHK.TRANS64.TRYWAIT P0, [UR4+0x20], R0 ;  /* 0x00002000ff0075a7 */ /* 0x0142a60008001104 */
[----:B------:R-:W-:Y:S05]  /*1cb0*/  BRA.U !UP0, `(.L_x_32) ;  /* 0x0000000108c07547 */ /* 0x000fea000b800000 */
[----:B------:R-:W-:Y:S01]  /*1cc0*/  UIADD3 UR26, UPT, UPT, UR43, UR13, URZ ;  /* 0x0000000d2b1a7290 */ /* 0x000fe2000fffe0ff */
[----:B------:R-:W-:-:S11]  /*1cd0*/  UMOV UR4, UR5 ;  /* 0x0000000500047c82 */ /* 0x000fd60008000000 */
.L_x_38:
[----:B------:R-:W-:Y:S01]  /*1ce0*/  ULEA UR17, UR4, UR6, 0x3 ;  /* 0x0000000604117291 */ /* 0x000fe2000f8e18ff */
[----:B--2---:R-:W-:Y:S01]  /*1cf0*/  @!P3 MOV R2, 0x2000 ;  /* 0x000020000002b802 */ /* 0x004fe20000000f00 */
[----:B--2-4-:R-:W-:Y:S10]  /*1d00*/  @P0 BRA `(.L_x_33) ;  /* 0x00000000000c0947 */ /* 0x014ff40003800000 */
[----:B------:R-:W-:-:S04]  /*1d10*/  SHF.L.U32 R3, R12, 0x1f, RZ ;  /* 0x0000001f0c037819 */ /* 0x000fc800000006ff */
[----:B------:R-:W2:Y:S02]  /*1d20*/  SYNCS.PHASECHK.TRANS64.TRYWAIT P0, [UR17+0x20], R3 ;  /* 0x00002003ff0075a7 */ /* 0x000ea40008001111 */
[----:B--2---:R-:W-:Y:S05]  /*1d30*/  @!P0 BRA `(.L_x_34) ;  /* 0x0000006800b48947 */ /* 0x004fea0003800000 */
.L_x_33:
[----:B------:R2:W-:Y:S01]  /*1d40*/  @!P3 SYNCS.ARRIVE.TRANS64 RZ, [UR17], R2 ;  /* 0x00000002ffffb9a7 */ /* 0x0005e20008000011 */
[----:B------:R-:W-:-:S04]  /*1d50*/  ULOP3.LUT UR5, UR25, 0x2, URZ, 0xfc, !UPT ;  /* 0x0000000219057892 */ /* 0x000fc8000f8efcff */
[----:B------:R-:W-:-:S09]  /*1d60*/  UISETP.NE.AND UP0, UPT, UR5, 0x2, UPT ;  /* 0x000000020500788c */ /* 0x000fd2000bf05270 */
[----:B------:R-:W-:Y:S05]  /*1d70*/  BRA.U UP0, `(.L_x_35) ;  /* 0x0000000100047547 */ /* 0x000fea000b800000 */
[----:B------:R-:W-:Y:S05]  /*1d80*/  BPT.TRAP 0x1 ;  /* 0x000000040000795c */ /* 0x000fea0000300000 */
.L_x_35:
[----:B------:R-:W-:Y:S04]  /*1d90*/  BSSY.RECONVERGENT B0, `(.L_x_36) ;  /* 0x0000003000007945 */ /* 0x000fe80003800200 */
[----:B------:R-:W-:Y:S05]  /*1da0*/  @P2 BRA `(.L_x_37) ;  /* 0x0000000000042947 */ /* 0x000fea0003800000 */
[----:B------:R-:W-:Y:S05]  /*1db0*/  BPT.TRAP 0x1 ;  /* 0x000000040000795c */ /* 0x000fea0000300000 */
.L_x_37:
[----:B------:R-:W-:Y:S05]  /*1dc0*/  BSYNC.RECONVERGENT B0 ;  /* 0x0000000000007941 */ /* 0x000fea0003800200 */
.L_x_36:
[----:B------:R-:W-:Y:S02]  /*1dd0*/  UIADD3 UR5, UPT, UPT, UR4, 0x1, URZ ;  /* 0x0000000104057890 */ /* 0x000fe4000fffe0ff */
[----:B------:R-:W-:Y:S02]  /*1de0*/  UIADD3 UR14, UP1, UPT, UR28, 0x80, URZ ;  /* 0x000000801c0e7890 */ /* 0x000fe4000ff3e0ff */
[----:B------:R-:W-:Y:S02]  /*1df0*/  UISETP.NE.AND UP0, UPT, UR5, 0x4, UPT ;  /* 0x000000040500788c */ /* 0x000fe4000bf05270 */
[----:B------:R-:W-:Y:S02]  /*1e00*/  USHF.L.U32 UR18, UR13, 0x5, URZ ;  /* 0x000000050d127899 */ /* 0x000fe400080006ff */
[----:B------:R-:W-:Y:S02]  /*1e10*/  USEL UR8, URZ, 0x1, UP0 ;  /* 0x00000001ff087887 */ /* 0x000fe40008000000 */
[----:B------:R-:W-:-:S02]  /*1e20*/  USEL UR5, UR5, URZ, UP0 ;  /* 0x000000ff05057287 */ /* 0x000fc40008000000 */
[----:B------:R-:W-:Y:S02]  /*1e30*/  UIADD3 UR22, UP0, UPT, UR28, 0x180, URZ ;  /* 0x000001801c167890 */ /* 0x000fe4000ff1e0ff */
[----:B------:R-:W-:Y:S01]  /*1e40*/  LOP3.LUT R12, R12, UR8, RZ, 0x3c, !PT ;  /* 0x000000080c0c7c12 */ /* 0x000fe2000f8e3cff */
[----:B------:R-:W-:Y:S02]  /*1e50*/  USHF.L.U32 UR8, UR4, 0xc, URZ ;  /* 0x0000000c04087899 */ /* 0x000fe400080006ff */
[----:B------:R-:W-:Y:S01]  /*1e60*/  ULEA UR7, UR5, UR6, 0x3 ;  /* 0x0000000605077291 */ /* 0x000fe2000f8e18ff */
[----:B-1----:R-:W-:Y:S01]  /*1e70*/  SHF.L.U32 R0, R12, 0x1f, RZ ;  /* 0x0000001f0c007819 */ /* 0x002fe200000006ff */
[----:B------:R-:W-:Y:S02]  /*1e80*/  ULOP3.LUT UR16, UR8, UR21, URZ, 0xfc, !UPT ;  /* 0x0000001508107292 */ /* 0x000fe4000f8efcff */
[----:B------:R-:W-:Y:S02]  /*1e90*/  UIADD3.X UR15, UPT, UPT, URZ, UR29, URZ, UP1, !UPT ;  /* 0x0000001dff0f7290 */ /* 0x000fe40008ffe4ff */
[----:B------:R-:W-:-:S02]  /*1ea0*/  UIADD3 UR16, UPT, UPT, UR6, 0x8400, UR16 ;  /* 0x0000840006107890 */ /* 0x000fc4000fffe010 */
[----:B------:R-:W-:Y:S01]  /*1eb0*/  UIADD3 UR8, UPT, UPT, UR6, 0xc400, UR8 ;  /* 0x0000c40006087890 */ /* 0x000fe2000fffe008 */
[----:B------:R3:W4:Y:S01]  /*1ec0*/  SYNCS.PHASECHK.TRANS64.TRYWAIT P0, [UR7+0x20], R0 ;  /* 0x00002000ff0075a7 */ /* 0x0007220008001107 */
[----:B------:R-:W-:Y:S01]  /*1ed0*/  UIADD3.X UR23, UPT, UPT, URZ, UR29, URZ, UP0, !UPT ;  /* 0x0000001dff177290 */ /* 0x000fe200087fe4ff */
[----:B------:R-:W-:Y:S01]  /*1ee0*/  UMOV UR4, 0x30000 ;  /* 0x0003000000047882 */ /* 0x000fe20000000000 */
[----:B------:R-:W-:Y:S01]  /*1ef0*/  UMOV UR30, 0x0 ;  /* 0x00000000001e7882 */ /* 0x000fe20000000000 */
[----:B------:R-:W-:Y:S01]  /*1f00*/  UMOV UR31, 0x10000000 ;  /* 0x10000000001f7882 */ /* 0x000fe20000000000 */
[----:B------:R-:W-:Y:S01]  /*1f10*/  UMOV UR19, UR35 ;  /* 0x0000002300137c82 */ /* 0x000fe20008000000 */
[----:B------:R-:W-:Y:S01]  /*1f20*/  UMOV UR20, UR36 ;  /* 0x0000002400147c82 */ /* 0x000fe20008000000 */
[----:B------:R-:W-:Y:S01]  /*1f30*/  UMOV UR12, UR36 ;  /* 0x00000024000c7c82 */ /* 0x000fe20008000000 */
[----:B------:R-:W-:Y:S01]  /*1f40*/  UMOV UR9, UR17 ;  /* 0x0000001100097c82 */ /* 0x000fe20008000000 */
[----:B------:R-:W-:Y:S01]  /*1f50*/  UMOV UR10, UR18 ;  /* 0x00000012000a7c82 */ /* 0x000fe20008000000 */
[----:B------:R1:W-:Y:S01]  /*1f60*/  UTMALDG.3D.MULTICAST [UR16], [UR14], UR4, desc[UR30] ;  /* 0x00001e100e0073b4 */ /* 0x0003e20008011804 */
[----:B------:R-:W-:-:S04]  /*1f70*/  UIADD3 UR13, UPT, UPT, UR13, 0x1, URZ ;  /* 0x000000010d0d7890 */ /* 0x000fc8000fffe0ff */
[----:B------:R-:W-:Y:S01]  /*1f80*/  UISETP.NE.AND UP0, UPT, UR13, UR26, UPT ;  /* 0x0000001a0d00728c */ /* 0x000fe2000bf05270 */
[----:B------:R3:W-:Y:S01]  /*1f90*/  UTMALDG.3D [UR8], [UR22], desc[UR30] ;  /* 0x00001e08160075b4 */ /* 0x0007e20008011000 */
[----:B-1----:R-:W-:-:S07]  /*1fa0*/  UMOV UR4, UR5 ;  /* 0x0000000500047c82 */ /* 0x002fce0008000000 */
[----:B---3--:R-:W-:Y:S05]  /*1fb0*/  BRA.U UP0, `(.L_x_38) ;  /* 0xfffffffd00487547 */ /* 0x008fea000b83ffff */
.L_x_32:
[C---:B------:R-:W-:Y:S01]  /*1fc0*/  LEA R3, R11.reuse, UR6, 0x3 ;  /* 0x000000060b037c11 */ /* 0x040fe2000f8e18ff */
[----:B------:R-:W-:Y:S01]  /*1fd0*/  NOP ;  /* 0x0000000000007918 */ /* 0x000fe20000000000 */
[----:B-1----:R-:W-:Y:S02]  /*1fe0*/  SHF.L.U32 R0, R10, 0x1f, RZ ;  /* 0x0000001f0a007819 */ /* 0x002fe400000006ff */
[----:B------:R-:W-:Y:S02]  /*1ff0*/  LEA R5, R11, UR6, 0x4 ;  /* 0x000000060b057c11 */ /* 0x000fe4000f8e20ff */
[----:B--2-4-:R-:W1:Y:S02]  /*2000*/  SYNCS.PHASECHK.TRANS64.TRYWAIT P0, [R3+URZ+0x70], R0 ;  /* 0x00007000030075a7 */ /* 0x014e6400080011ff */
[----:B-1----:R-:W-:Y:S05]  /*2010*/  @!P0 BRA `(.L_x_39) ;  /* 0x0000006800148947 */ /* 0x002fea0003800000 */
.L_x_116:
[----:B------:R-:W2:Y:S01]  /*2020*/  LDS.128 R4, [R5+0x100] ;  /* 0x0001000005047984 */ /* 0x000ea20000000c00 */
[----:B------:R-:W-:Y:S01]  /*2030*/  UISETP.GE.AND UP0, UPT, UR42, 0x1, UPT ;  /* 0x000000012a00788c */ /* 0x000fe2000bf06270 */
[----:B------:R-:W-:Y:S01]  /*2040*/  @!PT LDS RZ, [RZ] ;  /* 0x00000000fffff984 */ /* 0x000fe20000000800 */
[----:B------:R-:W-:Y:S01]  /*2050*/  @!PT LDS RZ, [RZ] ;  /* 0x00000000fffff984 */ /* 0x000fe20000000800 */
[----:B------:R-:W-:Y:S01]  /*2060*/  @!PT LDS RZ, [RZ] ;  /* 0x00000000fffff984 */ /* 0x000fe20000000800 */
[----:B------:R-:W-:Y:S01]  /*2070*/  @!PT LDS RZ, [RZ] ;  /* 0x00000000fffff984 */ /* 0x000fe20000000800 */
[----:B------:R3:W-:Y:S06]  /*2080*/  MEMBAR.ALL.CTA ;  /* 0x0000000000007992 */ /* 0x0007ec0000008000 */
[----:B---3--:R-:W3:Y:S01]  /*2090*/  FENCE.VIEW.ASYNC.S ;  /* 0x00000000000073c6 */ /* 0x008ee20000000000 */
[----:B--2---:R-:W-:-:S13]  /*20a0*/  LOP3.LUT P0, RZ, R6, 0x1, RZ, 0xc0, !PT ;  /* 0x0000000106ff7812 */ /* 0x004fda000780c0ff */
[----:B---3--:R-:W-:Y:S01]  /*20b0*/  VOTEU.ANY UP1, P0 ;  /* 0x0000000000ff7886 */ /* 0x008fe20000020100 */
[----:B------:R-:W-:-:S13]  /*20c0*/  PLOP3.LUT P0, PT, PT, PT, UP1, 0x80, 0x8 ;  /* 0x000000000008781c */ /* 0x000fda0003f0f018 */
[----:B-1----:R-:W-:Y:S02]  /*20d0*/  @P0 LOP3.LUT R0, R5, 0xffff, RZ, 0xc0, !PT ;  /* 0x0000ffff05000812 */ /* 0x002fe400078ec0ff */
[----:B------:R-:W-:Y:S02]  /*20e0*/  @P0 MOV R2, R4 ;  /* 0x0000000400020202 */ /* 0x000fe40000000f00 */
[----:B------:R-:W-:Y:S01]  /*20f0*/  @P0 R2UR UR7, R0 ;  /* 0x00000000000702ca */ /* 0x000fe200000e0000 */
[----:B------:R-:W-:Y:S01]  /*2100*/  VIADD R0, R3, 0x80 ;  /* 0x0000008003007836 */ /* 0x000fe20000000000 */
[----:B------:R-:W-:Y:S02]  /*2110*/  @P0 SHF.R.U32.HI R4, RZ, 0x10, R5 ;  /* 0x00000010ff040819 */ /* 0x000fe40000011605 */
[----:B------:R-:W-:Y:S02]  /*2120*/  @P0 R2UR UR8, R2 ;  /* 0x00000000020802ca */ /* 0x000fe400000e0000 */
[----:B------:R-:W-:-:S02]  /*2130*/  PRMT R0, RZ, 0x654, R0 ;  /* 0x00000654ff007816 */ /* 0x000fc40000000000 */
[----:B------:R-:W-:Y:S02]  /*2140*/  @P0 R2UR UR4, R4 ;  /* 0x00000000040402ca */ /* 0x000fe400000e0000 */
[----:B------:R1:W-:Y:S03]  /*2150*/  SYNCS.ARRIVE.TRANS64.RED.A1T0 RZ, [R0+URZ], RZ ;  /* 0x000000ff00ff79a7 */ /* 0x0003e600081004ff */
[----:B------:R-:W-:-:S04]  /*2160*/  @UP1 UMOV UR27, UR7 ;  /* 0x00000007001b1c82 */ /* 0x000fc80008000000 */
[----:B------:R-:W-:-:S04]  /*2170*/  @UP1 UMOV UR37, UR8 ;  /* 0x0000000800251c82 */ /* 0x000fc80008000000 */
[----:B------:R-:W-:Y:S01]  /*2180*/  @UP1 UMOV UR36, UR4 ;  /* 0x0000000400241c82 */ /* 0x000fe20008000000 */
[----:B------:R-:W-:Y:S05]  /*2190*/  BRA.U !UP0, `(.L_x_40) ;  /* 0x0000000108d47547 */ /* 0x000fea000b800000 */
[----:B------:R-:W2:Y:S01]  /*21a0*/  LDCU.128 UR12, c[0x0][0xb10] ;  /* 0x00016200ff0c77ac */ /* 0x000ea20008000c00 */
[----:B------:R-:W3:Y:S01]  /*21b0*/  LDCU UR26, c[0x0][0xb20] ;  /* 0x00016400ff1a77ac */ /* 0x000ee20008000800 */
[----:B------:R-:W4:Y:S01]  /*21c0*/  LDCU UR20, c[0x0][0xb0c] ;  /* 0x00016180ff1477ac */ /* 0x000f220008000800 */
[----:B------:R-:W1:Y:S01]  /*21d0*/  LDCU.64 UR10, c[0x0][0xb28] ;  /* 0x00016500ff0a77ac */ /* 0x000e620008000a00 */
[----:B------:R-:W-:Y:S02]  /*21e0*/  UISETP.NE.AND UP3, UPT, UR42, 0x1, UPT ;  /* 0x000000012a00788c */ /* 0x000fe4000bf65270 */
[----:B--2---:R-:W-:Y:S02]  /*21f0*/  UIMAD.WIDE.U32 UR16, UR38, UR15, URZ ;  /* 0x0000000f261072a5 */ /* 0x004fe4000f8e00ff */
[----:B------:R-:W-:Y:S02]  /*2200*/  UIMAD.WIDE.U32 UR8, UR39, UR12, URZ ;  /* 0x0000000c270872a5 */ /* 0x000fe4000f8e00ff */
[----:B------:R-:W-:-:S02]  /*2210*/  UISETP.NE.AND UP0, UPT, UR14, 0x1, UPT ;  /* 0x000000010e00788c */ /* 0x000fc4000bf05270 */
[----:B------:R-:W-:Y:S01]  /*2220*/  UIMAD.WIDE.U32 UR22, UR27, UR15, URZ ;  /* 0x0000000f1b1672a5 */ /* 0x000fe2000f8e00ff */
[----:B------:R-:W-:Y:S02]  /*2230*/  UMOV UR16, UR17 ;  /* 0x0000001100107c82 */ /* 0x000fe40008000000 */
[----:B------:R-:W-:Y:S01]  /*2240*/  UMOV UR8, UR9 ;  /* 0x0000000900087c82 */ /* 0x000fe20008000000 */
[----:B---3--:R-:W-:Y:S02]  /*2250*/  USHF.R.U32.HI UR16, URZ, UR26, UR16 ;  /* 0x0000001aff107299 */ /* 0x008fe40008011610 */
[----:B----4-:R-:W-:Y:S02]  /*2260*/  UISETP.NE.AND UP2, UPT, UR20, 0x1, UPT ;  /* 0x000000011400788c */ /* 0x010fe4000bf45270 */
[----:B------:R-:W-:Y:S02]  /*2270*/  USHF.R.U32.HI UR8, URZ, UR13, UR8 ;  /* 0x0000000dff087299 */ /* 0x000fe40008011608 */
[----:B------:R-:W-:-:S02]  /*2280*/  USEL UR7, UR38, UR16, !UP0 ;  /* 0x0000001026077287 */ /* 0x000fc4000c000000 */
[----:B------:R-:W-:Y:S02]  /*2290*/  USEL UR8, UR39, UR8, !UP2 ;  /* 0x0000000827087287 */ /* 0x000fe4000d000000 */
[----:B-1----:R-:W-:Y:S01]  /*22a0*/  UIMAD.WIDE.U32 UR16, UR7, UR10, URZ ;  /* 0x0000000a071072a5 */ /* 0x002fe2000f8e00ff */
[----:B------:R-:W-:Y:S01]  /*22b0*/  UMOV UR4, UR23 ;  /* 0x0000001700047c82 */ /* 0x000fe20008000000 */
[----:B------:R-:W-:Y:S02]  /*22c0*/  UIMAD.WIDE.U32 UR18, UR37, UR12, URZ ;  /* 0x0000000c251272a5 */ /* 0x000fe4000f8e00ff */
[----:B------:R-:W-:-:S03]  /*22d0*/  UIMAD.WIDE.U32 UR22, UR8, UR10, URZ ;  /* 0x0000000a081672a5 */ /* 0x000fc6000f8e00ff */
[----:B------:R-:W-:Y:S01]  /*22e0*/  UMOV UR16, UR17 ;  /* 0x0000001100107c82 */ /* 0x000fe20008000000 */
[----:B------:R-:W-:Y:S02]  /*22f0*/  USHF.R.U32.HI UR4, URZ, UR26, UR4 ;  /* 0x0000001aff047299 */ /* 0x000fe40008011604 */
[----:B------:R-:W-:Y:S01]  /*2300*/  @UP3 USHF.R.U32.HI UR7, URZ, UR11, UR16 ;  /* 0x0000000bff073299 */ /* 0x000fe20008011610 */
[----:B------:R-:W-:Y:S01]  /*2310*/  UMOV UR18, UR19 ;  /* 0x0000001300127c82 */ /* 0x000fe20008000000 */
[----:B------:R-:W-:Y:S01]  /*2320*/  UMOV UR22, UR23 ;  /* 0x0000001700167c82 */ /* 0x000fe20008000000 */
[----:B------:R-:W-:Y:S02]  /*2330*/  USHF.R.U32.HI UR13, URZ, UR13, UR18 ;  /* 0x0000000dff0d7299 */ /* 0x000fe40008011612 */
[----:B------:R-:W-:Y:S02]  /*2340*/  USEL UR4, UR27, UR4, !UP0 ;  /* 0x000000041b047287 */ /* 0x000fe4000c000000 */
[----:B------:R-:W-:-:S02]  /*2350*/  @UP3 USHF.R.U32.HI UR8, URZ, UR11, UR22 ;  /* 0x0000000bff083299 */ /* 0x000fc40008011616 */
[----:B------:R-:W-:Y:S02]  /*2360*/  UIMAD UR9, UR42, UR7, URZ ;  /* 0x000000072a0972a4 */ /* 0x000fe4000f8e02ff */
[----:B------:R-:W-:Y:S02]  /*2370*/  USEL UR7, UR37, UR13, !UP2 ;  /* 0x0000000d25077287 */ /* 0x000fe4000d000000 */
[----:B------:R-:W-:Y:S02]  /*2380*/  UIMAD UR12, UR42, UR8, URZ ;  /* 0x000000082a0c72a4 */ /* 0x000fe4000f8e02ff */
[----:B------:R-:W-:Y:S02]  /*2390*/  UISETP.GE.AND UP0, UPT, UR4, UR9, UPT ;  /* 0x000000090400728c */ /* 0x000fe4000bf06270 */
[----:B------:R-:W-:Y:S02]  /*23a0*/  UIMAD.WIDE.U32 UR16, UR4, UR10, URZ ;  /* 0x0000000a041072a5 */ /* 0x000fe4000f8e00ff */
[----:B------:R-:W-:-:S02]  /*23b0*/  UISETP.GE.OR UP0, UPT, UR7, UR12, UP0 ;  /* 0x0000000c0700728c */ /* 0x000fc40008706670 */
        /* <DEDUP_REMOVED lines=19> */
.L_x_40:
[----:B------:R-:W2:Y:S02]  /*24f0*/  LDCU UR4, c[0x0][0xb30] ;  /* 0x00016600ff0477ac */ /* 0x000ea40008000800 */
[----:B--2---:R-:W-:-:S09]  /*2500*/  UISETP.NE.AND UP0, UPT, UR4, 0x1, UPT ;  /* 0x000000010400788c */ /* 0x004fd2000bf05270 */
[----:B------:R-:W-:Y:S05]  /*2510*/  BRA.U UP0, `(.L_x_41) ;  /* 0x0000000100447547 */ /* 0x000fea000b800000 */
[----:B------:R-:W2:Y:S01]  /*2520*/  LDCU.128 UR12, c[0x0][0xb10] ;  /* 0x00016200ff0c77ac */ /* 0x000ea20008000c00 */
[----:B------:R-:W3:Y:S01]  /*2530*/  LDCU UR16, c[0x0][0xb0c] ;  /* 0x00016180ff1077ac */ /* 0x000ee20008000800 */
[----:B------:R-:W4:Y:S01]  /*2540*/  LDCU UR17, c[0x0][0xb20] ;  /* 0x00016400ff1177ac */ /* 0x000f220008000800 */
[----:B--2---:R-:W-:Y:S02]  /*2550*/  UIMAD.WIDE.U32 UR10, UR37, UR12, URZ ;  /* 0x0000000c250a72a5 */ /* 0x004fe4000f8e00ff */
[----:B------:R-:W-:Y:S02]  /*2560*/  UIMAD.WIDE.U32 UR8, UR27, UR15, URZ ;  /* 0x0000000f1b0872a5 */ /* 0x000fe4000f8e00ff */
[----:B---3--:R-:W-:Y:S02]  /*2570*/  UISETP.NE.AND UP2, UPT, UR16, 0x1, UPT ;  /* 0x000000011000788c */ /* 0x008fe4000bf45270 */
[----:B------:R-:W-:Y:S01]  /*2580*/  UISETP.NE.AND UP0, UPT, UR14, 0x1, UPT ;  /* 0x000000010e00788c */ /* 0x000fe2000bf05270 */
[----:B------:R-:W-:-:S02]  /*2590*/  UMOV UR7, UR11 ;  /* 0x0000000b00077c82 */ /* 0x000fc40008000000 */
[----:B------:R-:W-:Y:S01]  /*25a0*/  UMOV UR4, UR9 ;  /* 0x0000000900047c82 */ /* 0x000fe20008000000 */
[----:B------:R-:W-:Y:S02]  /*25b0*/  USHF.R.U32.HI UR7, URZ, UR13, UR7 ;  /* 0x0000000dff077299 */ /* 0x000fe40008011607 */
[----:B----4-:R-:W-:Y:S02]  /*25c0*/  USHF.R.U32.HI UR4, URZ, UR17, UR4 ;  /* 0x00000011ff047299 */ /* 0x010fe40008011604 */
[----:B------:R-:W-:Y:S02]  /*25d0*/  USEL UR7, UR37, UR7, !UP2 ;  /* 0x0000000725077287 */ /* 0x000fe4000d000000 */
[----:B------:R-:W-:-:S04]  /*25e0*/  USEL UR4, UR27, UR4, !UP0 ;  /* 0x000000041b047287 */ /* 0x000fc8000c000000 */
[----:B------:R-:W-:Y:S02]  /*25f0*/  UIADD3 UR8, UPT, UPT, UR7, -UR4, URZ ;  /* 0x8000000407087290 */ /* 0x000fe4000fffe0ff */
[----:B------:R-:W-:Y:S02]  /*2600*/  UIADD3 UR4, UPT, UPT, -UR7, UR4, URZ ;  /* 0x0000000407047290 */ /* 0x000fe4000fffe1ff */
[----:B------:R-:W-:Y:S02]  /*2610*/  UIMAD UR27, UR8, UR14, UR27 ;  /* 0x0000000e081b72a4 */ /* 0x000fe4000f8e021b */
[----:B------:R-:W-:-:S12]  /*2620*/  UIMAD UR37, UR4, UR16, UR37 ;  /* 0x00000010042572a4 */ /* 0x000fd8000f8e0225 */
.L_x_41:
[----:B------:R-:W-:Y:S01]  /*2630*/  VIADD R11, R11, 0x1 ;  /* 0x000000010b0b7836 */ /* 0x000fe20000000000 */
[----:B------:R-:W-:Y:S01]  /*2640*/  R2UR UR4, R160 ;  /* 0x00000000a00472ca */ /* 0x000fe200000e0000 */
[----:B------:R-:W-:Y:S01]  /*2650*/  UIADD3 UR20, UPT, UPT, UR27, UR63, URZ ;  /* 0x0000003f1b147290 */ /* 0x000fe2000fffe0ff */
[----:B------:R-:W-:Y:S02]  /*2660*/  PLOP3.LUT P1, PT, PT, PT, PT, 0x80, 0x8 ;  /* 0x000000000008781c */ /* 0x000fe40003f2f070 */
[----:B------:R-:W-:-:S04]  /*2670*/  ISETP.NE.AND P0, PT, R11, 0x2, PT ;  /* 0x000000020b00780c */ /* 0x000fc80003f05270 */
[----:B------:R-:W-:Y:S02]  /*2680*/  SEL R3, RZ, 0x1, P0 ;  /* 0x00000001ff037807 */ /* 0x000fe40000000000 */
[----:B------:R-:W-:Y:S02]  /*2690*/  SEL R11, R11, RZ, P0 ;  /* 0x000000ff0b0b7207 */ /* 0x000fe40000000000 */
[----:B------:R-:W-:Y:S01]  /*26a0*/  LOP3.LUT R10, R10, R3, RZ, 0x3c, !PT ;  /* 0x000000030a0a7212 */ /* 0x000fe200078e3cff */
[----:B------:R-:W-:Y:S01]  /*26b0*/  UIADD3 UR16, UPT, UPT, UR37, UR4, URZ ;  /* 0x0000000425107290 */ /* 0x000fe2000fffe0ff */
[----:B------:R-:W-:Y:S11]  /*26c0*/  BRA.U UP1, `(.L_x_42) ;  /* 0xfffffff101407547 */ /* 0x000ff6000b83ffff */
[----:B------:R-:W-:Y:S01]  /*26d0*/  UIADD3 UR7, UPT, UPT, UR6, 0x20, URZ ;  /* 0x0000002006077890 */ /* 0x000fe2000fffe0ff */
[----:B------:R-:W-:-:S03]  /*26e0*/  SHF.L.U32 R3, R12, 0x1f, RZ ;  /* 0x0000001f0c037819 */ /* 0x000fc600000006ff */
[----:B------:R-:W-:-:S09]  /*26f0*/  ULEA UR4, UR5, UR7, 0x3 ;  /* 0x0000000705047291 */ /* 0x000fd2000f8e18ff */
[----:B------:R-:W2:Y:S02]  /*2700*/  SYNCS.PHASECHK.TRANS64.TRYWAIT P0, [UR4], R3 ;  /* 0x00000003ff0075a7 */ /* 0x000ea40008001104 */
[----:B--2---:R-:W-:Y:S05]  /*2710*/  @!P0 BRA `(.L_x_43) ;  /* 0x0000006000688947 */ /* 0x004fea0003800000 */
.L_x_118:
[----:B------:R-:W-:-:S04]  /*2720*/  UIADD3 UR4, UPT, UPT, UR5, 0x1, URZ ;  /* 0x0000000105047890 */ /* 0x000fc8000fffe0ff */
[----:B------:R-:W-:-:S04]  /*2730*/  UISETP.NE.AND UP0, UPT, UR4, 0x4, UPT ;  /* 0x000000040400788c */ /* 0x000fc8000bf05270 */
[----:B------:R-:W-:Y:S02]  /*2740*/  USEL UR6, URZ, 0x1, UP0 ;  /* 0x00000001ff067887 */ /* 0x000fe40008000000 */
[----:B------:R-:W-:-:S04]  /*2750*/  USEL UR4, UR4, URZ, UP0 ;  /* 0x000000ff04047287 */ /* 0x000fc80008000000 */
[----:B------:R-:W-:Y:S01]  /*2760*/  ULEA UR5, UR4, UR7, 0x3 ;  /* 0x0000000704057291 */ /* 0x000fe2000f8e18ff */
[----:B------:R-:W-:-:S04]  /*2770*/  LOP3.LUT R2, R12, UR6, RZ, 0x3c, !PT ;  /* 0x000000060c027c12 */ /* 0x000fc8000f8e3cff */
[----:B-1----:R-:W-:-:S04]  /*2780*/  SHF.L.U32 R3, R2, 0x1f, RZ ;  /* 0x0000001f02037819 */ /* 0x002fc800000006ff */
[----:B------:R-:W1:Y:S02]  /*2790*/  SYNCS.PHASECHK.TRANS64.TRYWAIT P0, [UR5], R3 ;  /* 0x00000003ff0075a7 */ /* 0x000e640008001105 */
[----:B-1----:R-:W-:Y:S05]  /*27a0*/  @!P0 BRA `(.L_x_44) ;  /* 0x00000060005c8947 */ /* 0x002fea0003800000 */
.L_x_120:
        /* <DEDUP_REMOVED lines=9> */
.L_x_122:
[----:B------:R-:W-:-:S04]  /*2840*/  UIADD3 UR4, UPT, UPT, UR4, 0x1, URZ ;  /* 0x0000000104047890 */ /* 0x000fc8000fffe0ff */
[----:B------:R-:W-:-:S04]  /*2850*/  UISETP.NE.AND UP0, UPT, UR4, 0x4, UPT ;  /* 0x000000040400788c */ /* 0x000fc8000bf05270 */
[----:B------:R-:W-:Y:S02]  /*2860*/  USEL UR5, URZ, 0x1, UP0 ;  /* 0x00000001ff057887 */ /* 0x000fe40008000000 */
[----:B------:R-:W-:-:S04]  /*2870*/  USEL UR4, UR4, URZ, UP0 ;  /* 0x000000ff04047287 */ /* 0x000fc80008000000 */
[----:B------:R-:W-:Y:S01]  /*2880*/  ULEA UR4, UR4, UR7, 0x3 ;  /* 0x0000000704047291 */ /* 0x000fe2000f8e18ff */
[----:B-1----:R-:W-:-:S04]  /*2890*/  LOP3.LUT R3, R2, UR5, RZ, 0x3c, !PT ;  /* 0x0000000502037c12 */ /* 0x002fc8000f8e3cff */
[----:B------:R-:W-:Y:S01]  /*28a0*/  SHF.L.U32 R3, R3, 0x1f, RZ ;  /* 0x0000001f03037819 */ /* 0x000fe200000006ff */
[----:B------:R-:W-:-:S07]  /*28b0*/  IMAD.U32 R0, RZ, RZ, UR4 ;  /* 0x00000004ff007e24 */ /* 0x000fce000f8e00ff */
.L_x_46:
[----:B-1----:R1:W2:Y:S02]  /*28c0*/  SYNCS.PHASECHK.TRANS64.TRYWAIT P0, [R0+URZ], R3 ;  /* 0x00000003000075a7 */ /* 0x0022a400080011ff */
[----:B--2---:R-:W-:Y:S05]  /*28d0*/  @!P0 NANOSLEEP.SYNCS 0x989680 ;  /* 0x009896800000895d */ /* 0x004fea0003900000 */
[----:B------:R-:W2:Y:S02]  /*28e0*/  @!P0 SYNCS.PHASECHK.TRANS64 P0, [R0+URZ], R3 ;  /* 0x00000003000085a7 */ /* 0x000ea400080010ff */
[----:B--2---:R-:W-:Y:S05]  /*28f0*/  @P0 EXIT ;  /* 0x000000000000094d */ /* 0x004fea0003800000 */
[----:B------:R-:W-:Y:S05]  /*2900*/  BRA `(.L_x_46) ;  /* 0xfffffffc00ec7947 */ /* 0x000fea000383ffff */
.L_x_22:
[----:B------:R-:W-:-:S04]  /*2910*/  UISETP.NE.AND UP0, UPT, UR45, URZ, UPT ;  /* 0x000000ff2d00728c */ /* 0x000fc8000bf05270 */
[----:B------:R-:W-:-:S09]  /*2920*/  UISETP.NE.OR UP0, UPT, UR17, 0x1, UP0 ;  /* 0x000000011100788c */ /* 0x000fd20008705670 */
[----:B------:R-:W-:Y:S05]  /*2930*/  BRA.U UP0, `(.L_x_47) ;  /* 0x0000000500487547 */ /* 0x000fea000b800000 */
[----:B------:R-:W-:Y:S01]  /*2940*/  ISETP.GE.U32.AND P2, PT, R0, 0x2, PT ;  /* 0x000000020000780c */ /* 0x000fe20003f46070 */
[----:B------:R-:W-:Y:S01]  /*2950*/  IMAD.MOV.U32 R12, RZ, RZ, 0x1 ;  /* 0x00000001ff0c7424 */ /* 0x000fe200078e00ff */
[----:B------:R-:W-:Y:S02]  /*2960*/  CS2R R10, SRZ ;  /* 0x00000000000a7805 */ /* 0x000fe4000001ff00 */
[----:B------:R-:W-:Y:S01]  /*2970*/  CS2R R8, SRZ ;  /* 0x0000000000087805 */ /* 0x000fe2000001ff00 */
[----:B------:R-:W-:Y:S01]  /*2980*/  UMOV UR6, 0x400 ;  /* 0x0000040000067882 */ /* 0x000fe20000000000 */
[----:B------:R-:W-:Y:S01]  /*2990*/  UMOV UR5, URZ ;  /* 0x000000ff00057c82 */ /* 0x000fe20008000000 */
[----:B------:R-:W-:-:S12]  /*29a0*/  ULEA UR6, UR45, UR6, 0x18 ;  /* 0x000000062d067291 */ /* 0x000fd8000f8ec0ff */
.L_x_51:
[----:B------:R-:W-:Y:S02]  /*29b0*/  LEA R2, R8, UR6, 0x3 ;  /* 0x0000000608027c11 */ /* 0x000fe4000f8e18ff */
[----:B------:R-:W-:-:S03]  /*29c0*/  SHF.L.U32 R5, R9, 0x1f, RZ ;  /* 0x0000001f09057819 */ /* 0x000fc600000006ff */
[----:B------:R-:W-:Y:S01]  /*29d0*/  VIADD R4, R2, 0xe0 ;  /* 0x000000e002047836 */ /* 0x000fe20000000000 */
[----:B------:R-:W1:Y:S02]  /*29e0*/  SYNCS.PHASECHK.TRANS64.TRYWAIT P0, [R2+URZ+0xd0], R5 ;  /* 0x0000d005020075a7 */ /* 0x000e6400080011ff */
[----:B-1----:R-:W-:Y:S05]  /*29f0*/  @!P0 BRA `(.L_x_48) ;  /* 0x0000005c00f88947 */ /* 0x002fea0003800000 */
.L_x_123:
[----:B------:R-:W-:Y:S01]  /*2a00*/  ULEA UR4, UR5, UR6, 0x3 ;  /* 0x0000000605047291 */ /* 0x000fe2000f8e18ff */
[----:B------:R-:W-:Y:S02]  /*2a10*/  PRMT R4, RZ, 0x654, R4 ;  /* 0x00000654ff047816 */ /* 0x000fe40000000004 */
[----:B-1----:R-:W-:Y:S01]  /*2a20*/  SHF.L.U32 R5, R12, 0x1f, RZ ;  /* 0x0000001f0c057819 */ /* 0x002fe200000006ff */
[----:B------:R-:W-:Y:S01]  /*2a30*/  UIADD3 UR7, UPT, UPT, UR4, 0x70, URZ ;  /* 0x0000007004077890 */ /* 0x000fe2000fffe0ff */
[----:B------:R1:W-:Y:S05]  /*2a40*/  SYNCS.ARRIVE.TRANS64.RED.A1T0 RZ, [R4+URZ], RZ ;  /* 0x000000ff04ff79a7 */ /* 0x0003ea00081004ff */
[----:B------:R-:W-:Y:S01]  /*2a50*/  IMAD.U32 R7, RZ, RZ, UR7 ;  /* 0x00000007ff077e24 */ /* 0x000fe2000f8e00ff */
[----:B------:R-:W2:Y:S04]  /*2a60*/  SYNCS.PHASECHK.TRANS64.TRYWAIT P0, [UR4+0x80], R5 ;  /* 0x00008005ff0075a7 */ /* 0x000ea80008001104 */
[----:B------:R-:W-:Y:S01]  /*2a70*/  PRMT R6, R0, 0x654, R7 ;  /* 0x0000065400067816 */ /* 0x000fe20000000007 */
[----:B-1----:R-:W-:Y:S01]  /*2a80*/  @!P2 IMAD.MOV.U32 R4, RZ, RZ, 0x10 ;  /* 0x00000010ff04a424 */ /* 0x002fe200078e00ff */
[----:B--2---:R-:W-:Y:S06]  /*2a90*/  @!P0 BRA `(.L_x_49) ;  /* 0x0000005c00e48947 */ /* 0x004fec0003800000 */
.L_x_125:
[----:B------:R-:W-:Y:S01]  /*2aa0*/  ULEA UR8, UR5, UR6, 0x4 ;  /* 0x0000000605087291 */ /* 0x000fe2000f8e20ff */
[----:B------:R-:W-:Y:S01]  /*2ab0*/  SEL R3, R6, R3, !P2 ;  /* 0x0000000306037207 */ /* 0x000fe20005000000 */
[----:B------:R-:W-:Y:S01]  /*2ac0*/  UIADD3 UR9, UPT, UPT, UR4, 0x70, URZ ;  /* 0x0000007004097890 */ /* 0x000fe2000fffe0ff */
[----:B-1----:R-:W-:Y:S01]  /*2ad0*/  LEA R2, R11, UR6, 0x3 ;  /* 0x000000060b027c11 */ /* 0x002fe2000f8e18ff */
[----:B------:R-:W-:Y:S01]  /*2ae0*/  UIADD3 UR8, UPT, UPT, UR8, 0x100, URZ ;  /* 0x0000010008087890 */ /* 0x000fe2000fffe0ff */
[----:B------:R-:W-:Y:S01]  /*2af0*/  SHF.L.U32 R5, R10, 0x1f, RZ ;  /* 0x0000001f0a057819 */ /* 0x000fe200000006ff */
[----:B------:R1:W-:Y:S01]  /*2b00*/  @!P2 SYNCS.ARRIVE.TRANS64.RED RZ, [R3+URZ], R4 ;  /* 0x0000000403ffa9a7 */ /* 0x0003e200080004ff */
[----:B------:R-:W-:Y:S01]  /*2b10*/  UIADD3 UR4, UPT, UPT, UR5, 0x1, URZ ;  /* 0x0000000105047890 */ /* 0x000fe2000fffe0ff */
[----:B------:R-:W-:-:S03]  /*2b20*/  VIADD R8, R8, 0x1 ;  /* 0x0000000108087836 */ /* 0x000fc60000000000 */
[----:B------:R-:W-:Y:S02]  /*2b30*/  UISETP.NE.AND UP0, UPT, UR4, 0x2, UPT ;  /* 0x000000020400788c */ /* 0x000fe4000bf05270 */
[----:B------:R-:W-:Y:S06]  /*2b40*/  UGETNEXTWORKID.BROADCAST [UR8], [UR9] ;  /* 0x00000000080073ca */ /* 0x000fec0008000100 */
[----:B------:R-:W-:Y:S01]  /*2b50*/  USEL UR7, URZ, 0x1, UP0 ;  /* 0x00000001ff077887 */ /* 0x000fe20008000000 */
[----:B------:R-:W-:Y:S01]  /*2b60*/  ISETP.NE.AND P0, PT, R8, 0x2, PT ;  /* 0x000000020800780c */ /* 0x000fe20003f05270 */
[----:B------:R-:W-:Y:S01]  /*2b70*/  USEL UR5, UR4, URZ, UP0 ;  /* 0x000000ff04057287 */ /* 0x000fe20008000000 */
[----:B------:R-:W2:Y:S03]  /*2b80*/  SYNCS.PHASECHK.TRANS64.TRYWAIT P1, [R2+URZ+0x70], R5 ;  /* 0x00007005020075a7 */ /* 0x000ea600080211ff */
[----:B------:R-:W-:Y:S01]  /*2b90*/  LOP3.LUT R12, R12, UR7, RZ, 0x3c, !PT ;  /* 0x000000070c0c7c12 */ /* 0x000fe2000f8e3cff */
[----:B-12---:R-:W-:Y:S07]  /*2ba0*/  @!P1 BRA `(.L_x_50) ;  /* 0x0000005c00b89947 */ /* 0x006fee0003800000 */
.L_x_126:
[C---:B------:R-:W-:Y:S01]  /*2bb0*/  LEA R4, R11.reuse, UR6, 0x4 ;  /* 0x000000060b047c11 */ /* 0x040fe2000f8e20ff */
[----:B-1----:R-:W-:Y:S01]  /*2bc0*/  VIADD R2, R2, 0x80 ;  /* 0x0000008002027836 */ /* 0x002fe20000000000 */
[----:B------:R-:W-:Y:S01]  /*2bd0*/  SEL R8, R8, RZ, P0 ;  /* 0x000000ff08087207 */ /* 0x000fe20000000000 */
[----:B------:R-:W-:-:S03]  /*2be0*/  VIADD R11, R11, 0x1 ;  /* 0x000000010b0b7836 */ /* 0x000fc60000000000 */
[----:B------:R-:W1:Y:S01]  /*2bf0*/  LDS.128 R4, [R4+0x100] ;  /* 0x0001000004047984 */ /* 0x000e620000000c00 */
[----:B------:R-:W-:Y:S02]  /*2c00*/  PRMT R2, RZ, 0x654, R2 ;  /* 0x00000654ff027816 */ /* 0x000fe40000000002 */
[C---:B------:R-:W-:Y:S01]  /*2c10*/  ISETP.NE.AND P1, PT, R11.reuse, 0x2, PT ;  /* 0x000000020b00780c */ /* 0x040fe20003f25270 */
[----:B------:R-:W-:Y:S01]  /*2c20*/  @!PT LDS RZ, [RZ] ;  /* 0x00000000fffff984 */ /* 0x000fe20000000800 */
[----:B------:R-:W-:Y:S01]  /*2c30*/  @!PT LDS RZ, [RZ] ;  /* 0x00000000fffff984 */ /* 0x000fe20000000800 */
[----:B------:R-:W-:Y:S01]  /*2c40*/  @!PT LDS RZ, [RZ] ;  /* 0x00000000fffff984 */ /* 0x000fe20000000800 */
[----:B------:R-:W-:Y:S01]  /*2c50*/  @!PT LDS RZ, [RZ] ;  /* 0x00000000fffff984 */ /* 0x000fe20000000800 */
[----:B------:R2:W-:Y:S06]  /*2c60*/  MEMBAR.ALL.CTA ;  /* 0x0000000000007992 */ /* 0x0005ec0000008000 */
[----:B--2---:R-:W2:Y:S01]  /*2c70*/  FENCE.VIEW.ASYNC.S ;  /* 0x00000000000073c6 */ /* 0x004ea20000000000 */
[----:B------:R-:W-:Y:S01]  /*2c80*/  SEL R11, R11, RZ, P1 ;  /* 0x000000ff0b0b7207 */ /* 0x000fe20000800000 */
[----:B--2---:R2:W-:Y:S01]  /*2c90*/  SYNCS.ARRIVE.TRANS64.RED.A1T0 RZ, [R2+URZ], RZ ;  /* 0x000000ff02ff79a7 */ /* 0x0045e200081004ff */
[----:B-1----:R-:W-:-:S02]  /*2ca0*/  LOP3.LUT P3, RZ, R6, 0x1, RZ, 0xc0, !PT ;  /* 0x0000000106ff7812 */ /* 0x002fc4000786c0ff */
[----:B------:R-:W-:-:S04]  /*2cb0*/  SEL R5, RZ, 0x1, P1 ;  /* 0x00000001ff057807 */ /* 0x000fc80000800000 */
[----:B------:R-:W-:Y:S02]  /*2cc0*/  LOP3.LUT R10, R10, R5, RZ, 0x3c, !PT ;  /* 0x000000050a0a7212 */ /* 0x000fe400078e3cff */
[----:B--2---:R-:W-:-:S04]  /*2cd0*/  SEL R2, RZ, 0x1, P0 ;  /* 0x00000001ff027807 */ /* 0x004fc80000000000 */
[----:B------:R-:W-:Y:S01]  /*2ce0*/  LOP3.LUT R9, R9, R2, RZ, 0x3c, !PT ;  /* 0x0000000209097212 */ /* 0x000fe200078e3cff */
[----:B------:R-:W-:Y:S06]  /*2cf0*/  @P3 BRA `(.L_x_51) ;  /* 0xfffffffc002c3947 */ /* 0x000fec000383ffff */
[----:B------:R-:W-:Y:S01]  /*2d00*/  ULEA UR4, UR5, UR6, 0x3 ;  /* 0x0000000605047291 */ /* 0x000fe2000f8e18ff */
[----:B------:R-:W-:-:S08]  /*2d10*/  SHF.L.U32 R3, R12, 0x1f, RZ ;  /* 0x0000001f0c037819 */ /* 0x000fd000000006ff */
[----:B------:R-:W1:Y:S02]  /*2d20*/  SYNCS.PHASECHK.TRANS64 P0, [UR4+0x80], R3 ;  /* 0x00008003ff0075a7 */ /* 0x000e640008001004 */
[----:B-1----:R-:W-:Y:S05]  /*2d30*/  @P0 BRA `(.L_x_52) ;  /* 0x0000000000080947 */ /* 0x002fea0003800000 */
[----:B------:R-:W1:Y:S02]  /*2d40*/  SYNCS.PHASECHK.TRANS64.TRYWAIT P0, [UR4+0x80], R3 ;  /* 0x00008003ff0075a7 */ /* 0x000e640008001104 */
[----:B-1----:R-:W-:Y:S05]  /*2d50*/  @!P0 BRA `(.L_x_53) ;  /* 0x0000005c00608947 */ /* 0x002fea0003800000 */
.L_x_52:
[----:B------:R-:W-:-:S04]  /*2d60*/  UIADD3 UR7, UPT, UPT, UR5, 0x1, URZ ;  /* 0x0000000105077890 */ /* 0x000fc8000fffe0ff */
[----:B------:R-:W-:-:S04]  /*2d70*/  UISETP.NE.AND UP0, UPT, UR7, 0x2, UPT ;  /* 0x000000020700788c */ /* 0x000fc8000bf05270 */
[----:B------:R-:W-:Y:S02]  /*2d80*/  USEL UR8, URZ, 0x1, UP0 ;  /* 0x00000001ff087887 */ /* 0x000fe40008000000 */
[----:B------:R-:W-:-:S04]  /*2d90*/  USEL UR7, UR7, URZ, UP0 ;  /* 0x000000ff07077287 */ /* 0x000fc80008000000 */
[----:B------:R-:W-:Y:S01]  /*2da0*/  ULEA UR7, UR7, UR6, 0x3 ;  /* 0x0000000607077291 */ /* 0x000fe2000f8e18ff */
[----:B-1----:R-:W-:-:S04]  /*2db0*/  LOP3.LUT R3, R12, UR8, RZ, 0x3c, !PT ;  /* 0x000000080c037c12 */ /* 0x002fc8000f8e3cff */
[----:B------:R-:W-:-:S04]  /*2dc0*/  SHF.L.U32 R0, R3, 0x1f, RZ ;  /* 0x0000001f03007819 */ /* 0x000fc800000006ff */
[----:B------:R-:W1:Y:S02]  /*2dd0*/  SYNCS.PHASECHK.TRANS64 P0, [UR7+0x80], R0 ;  /* 0x00008000ff0075a7 */ /* 0x000e640008001007 */
[----:B-1----:R-:W-:Y:S05]  /*2de0*/  @P0 EXIT ;  /* 0x000000000000094d */ /* 0x002fea0003800000 */
[----:B------:R-:W-:Y:S02]  /*2df0*/  SHF.L.U32 R3, R3, 0x1f, RZ ;  /* 0x0000001f03037819 */ /* 0x000fe400000006ff */
[----:B------:R-:W-:-:S07]  /*2e00*/  MOV R0, UR7 ;  /* 0x0000000700007c02 */ /* 0x000fce0008000f00 */
.L_x_54:
[----:B-1----:R1:W2:Y:S02]  /*2e10*/  SYNCS.PHASECHK.TRANS64.TRYWAIT P0, [R0+URZ+0x80], R3 ;  /* 0x00008003000075a7 */ /* 0x0022a400080011ff */
[----:B--2---:R-:W-:Y:S05]  /*2e20*/  @!P0 NANOSLEEP.SYNCS 0x989680 ;  /* 0x009896800000895d */ /* 0x004fea0003900000 */
[----:B------:R-:W2:Y:S02]  /*2e30*/  @!P0 SYNCS.PHASECHK.TRANS64 P0, [R0+URZ+0x80], R3 ;  /* 0x00008003000085a7 */ /* 0x000ea400080010ff */
[----:B--2---:R-:W-:Y:S05]  /*2e40*/  @P0 EXIT ;  /* 0x000000000000094d */ /* 0x004fea0003800000 */
[----:B------:R-:W-:Y:S05]  /*2e50*/  BRA `(.L_x_54) ;  /* 0xfffffffc00ec7947 */ /* 0x000fea000383ffff */
.L_x_47:
[----:B------:R-:W-:Y:S05]  /*2e60*/  BRA.U UP4, `(.L_x_55) ;  /* 0x0000000d04687547 */ /* 0x000fea000b800000 */
[----:B------:R-:W-:Y:S01]  /*2e70*/  UMOV UR4, 0x40 ;  /* 0x0000004000047882 */ /* 0x000fe20000000000 */
[----:B------:R-:W-:Y:S01]  /*2e80*/  NOP ;  /* 0x0000000000007918 */ /* 0x000fe20000000000 */
[----:B------:R-:W-:Y:S01]  /*2e90*/  ULEA UR5, UR45, UR4, 0x18 ;  /* 0x000000042d057291 */ /* 0x000fe2000f8ec0ff */
[----:B------:R-:W-:Y:S02]  /*2ea0*/  UMOV UR6, 0x400 ;  /* 0x0000040000067882 */ /* 0x000fe40000000000 */
[----:B------:R-:W-:-:S06]  /*2eb0*/  ULEA UR6, UR45, UR6, 0x18 ;  /* 0x000000062d067291 */ /* 0x000fcc000f8ec0ff */
[----:B------:R-:W1:Y:S02]  /*2ec0*/  LDS.U8 R0, [UR5+0x1c] ;  /* 0x00001c05ff007984 */ /* 0x000e640008000000 */
[----:B-1----:R-:W-:-:S13]  /*2ed0*/  ISETP.NE.AND P0, PT, R0, RZ, PT ;  /* 0x000000ff0000720c */ /* 0x002fda0003f05270 */
[----:B------:R-:W-:Y:S05]  /*2ee0*/  @P0 BRA `(.L_x_56) ;  /* 0x0000000000580947 */ /* 0x000fea0003800000 */
[----:B------:R-:W-:-:S13]  /*2ef0*/  ELECT P0, URZ, PT ;  /* 0x0000000000ff782f */ /* 0x000fda0003800000 */
[----:B------:R-:W-:Y:S05]  /*2f00*/  @!P0 BRA `(.L_x_57) ;  /* 0x0000000000608947 */ /* 0x000fea0003800000 */
[----:B------:R-:W-:Y:S01]  /*2f10*/  UMOV UR4, 0x10 ;  /* 0x0000001000047882 */ /* 0x000fe20000000000 */
[----:B------:R-:W-:Y:S01]  /*2f20*/  HFMA2 R0, -RZ, RZ, 0, 5.9604644775390625e-08 ;  /* 0x00000001ff007431 */ /* 0x000fe200000001ff */
[----:B------:R-:W-:-:S03]  /*2f30*/  MOV R3, 0xffff ;  /* 0x0000ffff00037802 */ /* 0x000fc60000000f00 */
[----:B------:R-:W-:Y:S04]  /*2f40*/  DEPBAR.LE SB1, 0x36 ;  /* 0x00009d800000791a */ /* 0x000fe80000000000 */
[----:B------:R-:W1:Y:S02]  /*2f50*/  UTCATOMSWS.FIND_AND_SET.ALIGN UP0, UR4, UR4 ;  /* 0x00000004000475e3 */ /* 0x000e640008000800 */
[----:B-1----:R-:W-:Y:S01]  /*2f60*/  MOV R4, UR4 ;  /* 0x0000000400047c02 */ /* 0x002fe20008000f00 */
[----:B------:R-:W-:Y:S06]  /*2f70*/  BRA.U UP0, `(.L_x_58) ;  /* 0x0000000100187547 */ /* 0x000fec000b800000 */
.L_x_59:
[----:B------:R-:W-:Y:S05]  /*2f80*/  NANOSLEEP 0x64 ;  /* 0x000000640000795d */ /* 0x000fea0003800000 */
[----:B------:R-:W-:-:S05]  /*2f90*/  UMOV UR4, 0x10 ;  /* 0x0000001000047882 */ /* 0x000fca0000000000 */
[----:B------:R-:W-:Y:S04]  /*2fa0*/  DEPBAR.LE SB1, 0x36 ;  /* 0x00009d800000791a */ /* 0x000fe80000000000 */
[----:B------:R-:W1:Y:S02]  /*2fb0*/  UTCATOMSWS.FIND_AND_SET.ALIGN UP0, UR4, UR4 ;  /* 0x00000004000475e3 */ /* 0x000e640008000800 */
[----:B-1----:R-:W-:Y:S01]  /*2fc0*/  MOV R4, UR4 ;  /* 0x0000000400047c02 */ /* 0x002fe20008000f00 */
[----:B------:R-:W-:Y:S05]  /*2fd0*/  BRA.U !UP0, `(.L_x_59) ;  /* 0xfffffffd08e87547 */ /* 0x000fea000b83ffff */
.L_x_58:
[-C--:B------:R-:W-:Y:S02]  /*2fe0*/  SHF.L.U32 R3, R3, R4.reuse, RZ ;  /* 0x0000000403037219 */ /* 0x080fe400000006ff */
[----:B------:R-:W-:Y:S01]  /*2ff0*/  SHF.L.U32 R0, R0, R4, RZ ;  /* 0x0000000400007219 */ /* 0x000fe200000006ff */
[----:B------:R-:W-:Y:S02]  /*3000*/  IMAD.SHL.U32 R4, R4, 0x20, RZ ;  /* 0x0000002004047824 */ /* 0x000fe400078e00ff */
[----:B------:R1:W-:Y:S04]  /*3010*/  ATOMS.OR RZ, [UR5+0x14], R3 ;  /* 0x00001403ffff798c */ /* 0x0003e8000b000005 */
[----:B------:R1:W-:Y:S04]  /*3020*/  ATOMS.OR RZ, [UR5+0x18], R0 ;  /* 0x00001800ffff798c */ /* 0x0003e8000b000005 */
[----:B------:R1:W-:Y:S01]  /*3030*/  STS [UR6+0x120], R4 ;  /* 0x00012004ff007988 */ /* 0x0003e20008000806 */
[----:B------:R-:W-:Y:S05]  /*3040*/  BRA `(.L_x_57) ;  /* 0x0000000000107947 */ /* 0x000fea0003800000 */
.L_x_56:
[----:B------:R-:W-:Y:S02]  /*3050*/  MOV R0, 0xffffffff ;  /* 0xffffffff00007802 */ /* 0x000fe40000000f00 */
[----:B------:R-:W-:-:S03]  /*3060*/  MOV R4, 0x3090 ;  /* 0x0000309000047802 */ /* 0x000fc60000000f00 */
[----:B------:R1:W-:Y:S04]  /*3070*/  STS [UR6+0x120], R0 ;  /* 0x00012000ff007988 */ /* 0x0003e80008000806 */
[----:B-1---5:R-:W-:Y:S05]  /*3080*/  CALL.REL.NOINC `($__internal_1_$__cuda_sm10x_tcgen05_guardrail_trap_phase_invalid_during_alloc) ;  /* 0x0000006000207944 */ /* 0x022fea0003c00000 */
.L_x_57:
[----:B------:R-:W-:Y:S05]  /*3090*/  WARPSYNC.ALL ;  /* 0x0000000000007948 */ /* 0x000fea0003800000 */
[----:B------:R-:W2:Y:S01]  /*30a0*/  S2UR UR4, SR_CgaCtaId ;  /* 0x00000000000479c3 */ /* 0x000ea20000008800 */
[----:B------:R-:W-:Y:S01]  /*30b0*/  UMOV UR13, 0x400 ;  /* 0x00000400000d7882 */ /* 0x000fe20000000000 */
[----:B------:R-:W-:-:S06]  /*30c0*/  NOP ;  /* 0x0000000000007918 */ /* 0x000fcc0000000000 */
[----:B------:R-:W-:Y:S06]  /*30d0*/  BAR.ARV 0x6, 0xa0 ;  /* 0x0182800000007b1d */ /* 0x000fec0000002000 */
[----:B------:R-:W3:Y:S01]  /*30e0*/  LDCU UR5, c[0x0][0x38c] ;  /* 0x00007180ff0577ac */ /* 0x000ee20008000800 */
[----:B------:R-:W-:Y:S01]  /*30f0*/  LOP3.LUT R2, R2, 0xffff, RZ, 0xc0, !PT ;  /* 0x0000ffff02027812 */ /* 0x000fe200078ec0ff */
[----:B------:R-:W-:Y:S01]  /*3100*/  IMAD.MOV.U32 R11, RZ, RZ, 0x1 ;  /* 0x00000001ff0b7424 */ /* 0x000fe200078e00ff */
[----:B------:R-:W-:Y:S01]  /*3110*/  CS2R R8, SRZ ;  /* 0x0000000000087805 */ /* 0x000fe2000001ff00 */
[----:B------:R-:W4:Y:S01]  /*3120*/  LDCU UR8, c[0x0][0x38c] ;  /* 0x00007180ff0877ac */ /* 0x000f220008000800 */
[----:B------:R-:W-:Y:S01]  /*3130*/  R2UR UR15, R2 ;  /* 0x00000000020f72ca */ /* 0x000fe200000e0000 */
[----:B------:R-:W-:Y:S01]  /*3140*/  IMAD.MOV.U32 R10, RZ, RZ, RZ ;  /* 0x000000ffff0a7224 */ /* 0x000fe200078e00ff */
[----:B------:R-:W-:Y:S01]  /*3150*/  UMOV UR19, URZ ;  /* 0x000000ff00137c82 */ /* 0x000fe20008000000 */
[----:B------:R-:W-:Y:S01]  /*3160*/  UMOV UR10, URZ ;  /* 0x000000ff000a7c82 */ /* 0x000fe20008000000 */
[----:B--2---:R-:W-:Y:S01]  /*3170*/  ULEA UR13, UR4, UR13, 0x18 ;  /* 0x0000000d040d7291 */ /* 0x004fe2000f8ec0ff */
[----:B------:R-:W-:Y:S01]  /*3180*/  UMOV UR20, 0x0 ;  /* 0x0000000000147882 */ /* 0x000fe20000000000 */
[----:B------:R-:W-:-:S02]  /*3190*/  UMOV UR21, 0x8200490 ;  /* 0x0820049000157882 */ /* 0x000fc40000000000 */
[----:B------:R-:W-:Y:S02]  /*31a0*/  UIADD3 UR6, UPT, UPT, UR13, 0x8400, URZ ;  /* 0x000084000d067890 */ /* 0x000fe4000fffe0ff */
[----:B------:R-:W-:Y:S02]  /*31b0*/  UIADD3 UR7, UPT, UPT, UR13, 0xc400, URZ ;  /* 0x0000c4000d077890 */ /* 0x000fe4000fffe0ff */
[----:B---3--:R-:W-:Y:S01]  /*31c0*/  UIADD3 UR5, UPT, UPT, UR5, 0x1f, URZ ;  /* 0x0000001f05057890 */ /* 0x008fe2000fffe0ff */
[----:B-1----:R-:W1:Y:S01]  /*31d0*/  LDS R0, [UR13+0x120] ;  /* 0x0001200dff007984 */ /* 0x002e620008000800 */
[----:B------:R-:W-:Y:S02]  /*31e0*/  USHF.R.U32.HI UR6, URZ, 0x4, UR6 ;  /* 0x00000004ff067899 */ /* 0x000fe40008011606 */
[----:B------:R-:W-:Y:S02]  /*31f0*/  USHF.R.S32.HI UR4, URZ, 0x1f, UR5 ;  /* 0x0000001fff047899 */ /* 0x000fe40008011405 */
[----:B------:R-:W-:-:S02]  /*3200*/  ULOP3.LUT UR6, UR6, 0x3fff, URZ, 0xc0, !UPT ;  /* 0x00003fff06067892 */ /* 0x000fc4000f8ec0ff */
[----:B------:R-:W-:Y:S02]  /*3210*/  ULEA.HI UR4, UR4, UR5, URZ, 0x5 ;  /* 0x0000000504047291 */ /* 0x000fe4000f8f28ff */
[----:B------:R-:W-:Y:S02]  /*3220*/  USHF.R.U32.HI UR5, URZ, 0x4, UR7 ;  /* 0x00000004ff057899 */ /* 0x000fe40008011607 */
[----:B------:R-:W-:Y:S02]  /*3230*/  USHF.R.S32.HI UR22, URZ, 0x5, UR4 ;  /* 0x00000005ff167899 */ /* 0x000fe40008011404 */
[----:B------:R-:W-:Y:S02]  /*3240*/  ULOP3.LUT UR5, UR5, 0x3fff, URZ, 0xc0, !UPT ;  /* 0x00003fff05057892 */ /* 0x000fe4000f8ec0ff */
[----:B------:R-:W-:Y:S02]  /*3250*/  UISETP.LT.AND UP0, UPT, UR22, 0x1, UPT ;  /* 0x000000011600788c */ /* 0x000fe4000bf01270 */
[----:B------:R-:W-:-:S02]  /*3260*/  ULOP3.LUT UR16, UR6, 0x10000, URZ, 0xfc, !UPT ;  /* 0x0001000006107892 */ /* 0x000fc4000f8efcff */
[----:B------:R-:W-:Y:S02]  /*3270*/  USEL UR23, UR22, 0x1, !UP0 ;  /* 0x0000000116177887 */ /* 0x000fe4000c000000 */
[----:B------:R-:W-:Y:S02]  /*3280*/  ULOP3.LUT UR17, UR5, 0x10000, URZ, 0xfc, !UPT ;  /* 0x0001000005117892 */ /* 0x000fe4000f8efcff */
[----:B------:R-:W-:Y:S02]  /*3290*/  UIADD3 UR23, UPT, UPT, -UR23, URZ, URZ ;  /* 0x000000ff17177290 */ /* 0x000fe4000fffe1ff */
[----:B----4-:R-:W-:Y:S01]  /*32a0*/  UISETP.GE.AND UP4, UPT, UR8, 0x1, UPT ;  /* 0x000000010800788c */ /* 0x010fe2000bf86270 */
[----:B-1----:R-:W-:-:S15]  /*32b0*/  R2UR UR24, R0 ;  /* 0x00000000001872ca */ /* 0x002fde00000e0000 */
.L_x_66:
[----:B------:R-:W-:Y:S02]  /*32c0*/  LEA R0, R10, UR13, 0x3 ;  /* 0x0000000d0a007c11 */ /* 0x000fe4000f8e18ff */
[----:B------:R-:W-:Y:S02]  /*32d0*/  SHF.L.U32 R5, R9, 0x1f, RZ ;  /* 0x0000001f09057819 */ /* 0x000fe400000006ff */
[----:B------:R-:W-:Y:S01]  /*32e0*/  PLOP3.LUT P0, PT, PT, PT, UP4, 0x80, 0x8 ;  /* 0x000000000008781c */ /* 0x000fe20003f0f048 */
[----:B------:R-:W-:Y:S01]  /*32f0*/  VIADD R3, R0, 0x80 ;  /* 0x0000008000037836 */ /* 0x000fe20000000000 */
[----:B-1----:R-:W1:Y:S02]  /*3300*/  SYNCS.PHASECHK.TRANS64.TRYWAIT P1, [R0+URZ+0x70], R5 ;  /* 0x00007005000075a7 */ /* 0x002e6400080211ff */
[----:B-1-3--:R-:W-:Y:S09]  /*3310*/  @!P1 BRA `(.L_x_60) ;  /* 0x0000005800089947 */ /* 0x00aff20003800000 */
.L_x_128:
[----:B------:R-:W-:Y:S01]  /*3320*/  LEA R4, R10, UR13, 0x4 ;  /* 0x0000000d0a047c11 */ /* 0x000fe2000f8e20ff */
[----:B------:R-:W-:Y:S01]  /*3330*/  @UP4 ULEA UR4, UR10, UR13, 0x3 ;  /* 0x0000000d0a044291 */ /* 0x000fe2000f8e18ff */
[----:B------:R-:W-:Y:S01]  /*3340*/  PLOP3.LUT P2, PT, PT, PT, PT, 0x80, 0x8 ;  /* 0x000000000008781c */ /* 0x000fe20003f4f070 */
[----:B------:R-:W-:Y:S01]  /*3350*/  ULEA UR18, UR19, UR13, 0x3 ;  /* 0x0000000d13127291 */ /* 0x000fe2000f8e18ff */
[----:B------:R-:W-:Y:S02]  /*3360*/  PRMT R3, RZ, 0x654, R3 ;  /* 0x00000654ff037816 */ /* 0x000fe40000000003 */
[----:B-1----:R-:W1:Y:S01]  /*3370*/  LDS.128 R4, [R4+0x100] ;  /* 0x0001000004047984 */ /* 0x002e620000000c00 */
[----:B------:R-:W-:Y:S02]  /*3380*/  @P0 SHF.L.U32 R2, R8, 0x1f, RZ ;  /* 0x0000001f08020819 */ /* 0x000fe400000006ff */
[----:B------:R-:W-:Y:S01]  /*3390*/  SHF.L.U32 R0, R11, 0x1f, RZ ;  /* 0x0000001f0b007819 */ /* 0x000fe200000006ff */
[----:B------:R-:W-:Y:S01]  /*33a0*/  @!PT LDS RZ, [RZ] ;  /* 0x00000000fffff984 */ /* 0x000fe20000000800 */
[----:B------:R-:W-:Y:S01]  /*33b0*/  @!PT LDS RZ, [RZ] ;  /* 0x00000000fffff984 */ /* 0x000fe20000000800 */
[----:B------:R-:W-:Y:S01]  /*33c0*/  @!PT LDS RZ, [RZ] ;  /* 0x00000000fffff984 */ /* 0x000fe20000000800 */
[----:B------:R-:W-:Y:S01]  /*33d0*/  @!PT LDS RZ, [RZ] ;  /* 0x00000000fffff984 */ /* 0x000fe20000000800 */
[----:B------:R2:W-:Y:S06]  /*33e0*/  MEMBAR.ALL.CTA ;  /* 0x0000000000007992 */ /* 0x0005ec0000008000 */
[----:B--2---:R-:W2:Y:S02]  /*33f0*/  FENCE.VIEW.ASYNC.S ;  /* 0x00000000000073c6 */ /* 0x004ea40000000000 */
[----:B--2---:R2:W-:Y:S01]  /*3400*/  SYNCS.ARRIVE.TRANS64.RED.A1T0 RZ, [R3+URZ], RZ ;  /* 0x000000ff03ff79a7 */ /* 0x0045e200081004ff */
[----:B------:R2:W3:Y:S01]  /*3410*/  @P0 SYNCS.PHASECHK.TRANS64.TRYWAIT P2, [UR4], R2 ;  /* 0x00000002ff0005a7 */ /* 0x0004e20008041104 */
[----:B-1----:R-:W-:Y:S01]  /*3420*/  LOP3.LUT P1, RZ, R6, 0x1, RZ, 0xc0, !PT ;  /* 0x0000000106ff7812 */ /* 0x002fe2000782c0ff */
[----:B------:R-:W1:Y:S02]  /*3430*/  SYNCS.PHASECHK.TRANS64.TRYWAIT P0, [UR18+0xb0], R0 ;  /* 0x0000b000ff0075a7 */ /* 0x000e640008001112 */
[----:B-123--:R-:W-:Y:S10]  /*3440*/  @!P0 BRA `(.L_x_61) ;  /* 0x0000005400d08947 */ /* 0x00eff40003800000 */
.L_x_130:
[----:B------:R-:W-:Y:S01]  /*3450*/  IADD3 R10, PT, PT, R10, 0x1, RZ ;  /* 0x000000010a0a7810 */ /* 0x000fe20007ffe0ff */
[----:B------:R-:W-:Y:S06]  /*3460*/  BRA.U !UP4, `(.L_x_62) ;  /* 0x000000010c887547 */ /* 0x000fec000b800000 */
[----:B------:R-:W-:Y:S02]  /*3470*/  ULEA UR14, UR19, UR24, 0x7 ;  /* 0x00000018130e7291 */ /* 0x000fe4000f8e38ff */
[----:B------:R-:W-:Y:S01]  /*3480*/  UPLOP3.LUT UP2, UPT, UPT, UPT, UPT, 0x40, 0x4 ;  /* 0x000000000004789c */ /* 0x000fe20003f4e870 */
[----:B------:R-:W-:Y:S01]  /*3490*/  UMOV UR12, UR23 ;  /* 0x00000017000c7c82 */ /* 0x000fe20008000000 */
[----:B------:R-:W-:Y:S01]  /*34a0*/  UMOV UR11, UR22 ;  /* 0x00000016000b7c82 */ /* 0x000fe20008000000 */
[----:B------:R-:W-:-:S08]  /*34b0*/  UMOV UR5, UR10 ;  /* 0x0000000a00057c82 */ /* 0x000fd00008000000 */
.L_x_65:
[----:B------:R-:W-:Y:S02]  /*34c0*/  UIADD3 UR12, UPT, UPT, UR12, 0x1, URZ ;  /* 0x000000010c0c7890 */ /* 0x000fe4000fffe0ff */
[----:B--2---:R-:W-:Y:S02]  /*34d0*/  ULEA UR6, UR5, UR13, 0x3 ;  /* 0x0000000d05067291 */ /* 0x004fe4000f8e18ff */
[----:B------:R-:W-:Y:S01]  /*34e0*/  UISETP.NE.AND UP3, UPT, UR12, URZ, UPT ;  /* 0x000000ff0c00728c */ /* 0x000fe2000bf65270 */
[----:B---3--:R-:W-:Y:S10]  /*34f0*/  @P2 BRA `(.L_x_63) ;  /* 0x00000000000c2947 */ /* 0x008ff40003800000 */
[----:B-1----:R-:W-:Y:S04]  /*3500*/  SHF.L.U32 R3, R8, 0x1f, RZ ;  /* 0x0000001f08037819 */ /* 0x002fe800000006ff */
[----:B------:R-:W1:Y:S02]  /*3510*/  SYNCS.PHASECHK.TRANS64.TRYWAIT P0, [UR6], R3 ;  /* 0x00000003ff0075a7 */ /* 0x000e640008001106 */
[----:B-1----:R-:W-:Y:S05]  /*3520*/  @!P0 BRA `(.L_x_64) ;  /* 0x0000005400b08947 */ /* 0x002fea0003800000 */
.L_x_63:
[----:B------:R-:W-:Y:S01]  /*3530*/  UISETP.NE.AND UP0, UPT, UR11, 0x1, UPT ;  /* 0x000000010b00788c */ /* 0x000fe2000bf05270 */
[----:B------:R-:W-:Y:S01]  /*3540*/  PLOP3.LUT P2, PT, PT, PT, PT, 0x80, 0x8 ;  /* 0x000000000008781c */ /* 0x000fe20003f4f070 */
[----:B------:R-:W-:Y:S02]  /*3550*/  UIADD3 UR4, UPT, UPT, UR5, 0x1, URZ ;  /* 0x0000000105047890 */ /* 0x000fe4000fffe0ff */
[----:B------:R-:W-:Y:S02]  /*3560*/  ULEA UR8, UR5, UR17, 0x8 ;  /* 0x0000001105087291 */ /* 0x000fe4000f8e40ff */
[----:B------:R-:W-:Y:S01]  /*3570*/  UISETP.NE.AND UP1, UPT, UR4, 0x4, UPT ;  /* 0x000000040400788c */ /* 0x000fe2000bf25270 */
[----:B------:R-:W-:Y:S01]  /*3580*/  PLOP3.LUT P0, PT, PT, PT, UP0, 0x80, 0x8 ;  /* 0x000000000008781c */ /* 0x000fe20003f0f008 */
[----:B------:R-:W-:Y:S02]  /*3590*/  UIADD3 UR11, UPT, UPT, UR11, -0x1, URZ ;  /* 0xffffffff0b0b7890 */ /* 0x000fe4000fffe0ff */
[----:B------:R-:W-:Y:S02]  /*35a0*/  USEL UR7, URZ, 0x1, UP1 ;  /* 0x00000001ff077887 */ /* 0x000fe40008800000 */
[----:B------:R-:W-:Y:S01]  /*35b0*/  USEL UR10, UR4, URZ, UP1 ;  /* 0x000000ff040a7287 */ /* 0x000fe20008800000 */
[----:B------:R-:W-:Y:S03]  /*35c0*/  UMOV UR9, 0xc0004010 ;  /* 0xc000401000097882 */ /* 0x000fe60000000000 */
[----:B------:R-:W-:Y:S01]  /*35d0*/  @UP0 ULEA UR4, UR10, UR13, 0x3 ;  /* 0x0000000d0a040291 */ /* 0x000fe2000f8e18ff */
[----:B------:R-:W-:Y:S01]  /*35e0*/  LOP3.LUT R8, R8, UR7, RZ, 0x3c, !PT ;  /* 0x0000000708087c12 */ /* 0x000fe2000f8e3cff */
[----:B------:R-:W-:Y:S03]  /*35f0*/  UMOV UR7, 0xc0004010 ;  /* 0xc000401000077882 */ /* 0x000fe60000000000 */
[----:B-1----:R-:W-:Y:S04]  /*3600*/  @P0 SHF.L.U32 R0, R8, 0x1f, RZ ;  /* 0x0000001f08000819 */ /* 0x002fe800000006ff */
[----:B------:R2:W3:Y:S01]  /*3610*/  @P0 SYNCS.PHASECHK.TRANS64.TRYWAIT P2, [UR4], R0 ;  /* 0x00000000ff0005a7 */ /* 0x0004e20008041104 */
[----:B------:R-:W-:Y:S02]  /*3620*/  UIADD3 UR4, UPT, UPT, UR6, 0x20, URZ ;  /* 0x0000002006047890 */ /* 0x000fe4000fffe0ff */
[----:B------:R-:W-:Y:S03]  /*3630*/  ULEA UR6, UR5, UR16, 0x8 ;  /* 0x0000001005067291 */ /* 0x000fe6000f8e40ff */
[----:B------:R-:W-:Y:S06]  /*3640*/  UMOV UR5, UR10 ;  /* 0x0000000a00057c82 */ /* 0x000fec0008000000 */
[----:B------:R2:W-:Y:S01]  /*3650*/  UTCQMMA gdesc[UR6], gdesc[UR8], tmem[UR14], tmem[UR20], idesc[UR21], UP2 ;  /* 0x00ff1408060075ea */ /* 0x0005e2000900030e */
[----:B------:R-:W-:Y:S01]  /*3660*/  UPLOP3.LUT UP2, UPT, UPT, UPT, UPT, 0x80, 0x8 ;  /* 0x000000000008789c */ /* 0x000fe20003f4f070 */
[----:B------:R2:W-:Y:S01]  /*3670*/  UTCBAR.MULTICAST [UR4], URZ, UR15 ;  /* 0x000000ff040073e9 */ /* 0x0005e2000800080f */
[----:B------:R-:W-:Y:S09]  /*3680*/  BRA.U UP3, `(.L_x_65) ;  /* 0xfffffffd038c7547 */ /* 0x000ff2000b83ffff */
.L_x_62:
[----:B--2---:R-:W-:Y:S01]  /*3690*/  UIADD3 UR4, UPT, UPT, UR19, 0x1, URZ ;  /* 0x0000000113047890 */ /* 0x004fe2000fffe0ff */
[C---:B------:R-:W-:Y:S01]  /*36a0*/  ISETP.NE.AND P0, PT, R10.reuse, 0x2, PT ;  /* 0x000000020a00780c */ /* 0x040fe20003f05270 */
[----:B------:R-:W-:Y:S02]  /*36b0*/  UIADD3 UR5, UPT, UPT, UR18, 0x90, URZ ;  /* 0x0000009012057890 */ /* 0x000fe4000fffe0ff */
[----:B------:R-:W-:Y:S01]  /*36c0*/  UISETP.NE.AND UP0, UPT, UR4, 0x4, UPT ;  /* 0x000000040400788c */ /* 0x000fe2000bf05270 */
[----:B-1----:R-:W-:Y:S02]  /*36d0*/  SEL R0, RZ, 0x1, P0 ;  /* 0x00000001ff007807 */ /* 0x002fe40000000000 */
[----:B------:R-:W-:Y:S01]  /*36e0*/  SEL R10, R10, RZ, P0 ;  /* 0x000000ff0a0a7207 */ /* 0x000fe20000000000 */
[----:B------:R-:W-:Y:S01]  /*36f0*/  USEL UR6, URZ, 0x1, UP0 ;  /* 0x00000001ff067887 */ /* 0x000fe20008000000 */
[----:B------:R-:W-:Y:S01]  /*3700*/  LOP3.LUT R9, R9, R0, RZ, 0x3c, !PT ;  /* 0x0000000009097212 */ /* 0x000fe200078e3cff */
[----:B------:R-:W-:Y:S01]  /*3710*/  USEL UR19, UR4, URZ, UP0 ;  /* 0x000000ff04137287 */ /* 0x000fe20008000000 */
[----:B------:R1:W-:Y:S03]  /*3720*/  UTCBAR [UR5], URZ ;  /* 0x000000ff050073e9 */ /* 0x0003e600080000ff */
[----:B------:R-:W-:Y:S01]  /*3730*/  LOP3.LUT R11, R11, UR6, RZ, 0x3c, !PT ;  /* 0x000000060b0b7c12 */ /* 0x000fe2000f8e3cff */
[----:B------:R-:W-:Y:S07]  /*3740*/  @P1 BRA `(.L_x_66) ;  /* 0xfffffff800dc1947 */ /* 0x000fee000383ffff */
[----:B------:R-:W2:Y:S01]  /*3750*/  S2UR UR8, SR_CgaCtaId ;  /* 0x00000000000879c3 */ /* 0x000ea20000008800 */
[----:B------:R-:W-:Y:S01]  /*3760*/  ELECT P0, URZ, PT ;  /* 0x0000000000ff782f */ /* 0x000fe20003800000 */
[----:B------:R-:W-:Y:S01]  /*3770*/  IMAD.MOV.U32 R0, RZ, RZ, 0x1 ;  /* 0x00000001ff007424 */ /* 0x000fe200078e00ff */
[----:B------:R-:W-:Y:S01]  /*3780*/  UIADD3 UR13, UPT, UPT, UR13, 0xb0, URZ ;  /* 0x000000b00d0d7890 */ /* 0x000fe2000fffe0ff */
[----:B------:R-:W-:Y:S01]  /*3790*/  SHF.L.U32 R3, R11, 0x1f, RZ ;  /* 0x0000001f0b037819 */ /* 0x000fe200000006ff */
[----:B------:R-:W-:-:S03]  /*37a0*/  UMOV UR4, 0x40 ;  /* 0x0000004000047882 */ /* 0x000fc60000000000 */
[----:B------:R-:W-:Y:S01]  /*37b0*/  UVIRTCOUNT.DEALLOC.SMPOOL 0x80 ;  /* 0x000000800000784c */ /* 0x000fe20000000000 */
[----:B--2---:R-:W-:Y:S02]  /*37c0*/  ULEA UR8, UR8, UR4, 0x18 ;  /* 0x0000000408087291 */ /* 0x004fe4000f8ec0ff */
[----:B------:R-:W-:-:S07]  /*37d0*/  ULEA UR4, UR19, UR13, 0x3 ;  /* 0x0000000d13047291 */ /* 0x000fce000f8e18ff */
[----:B------:R2:W-:Y:S02]  /*37e0*/  @P0 STS.U8 [UR8+0x1c], R0 ;  /* 0x00001c00ff000988 */ /* 0x0005e40008000008 */
[----:B------:R-:W4:Y:S02]  /*37f0*/  SYNCS.PHASECHK.TRANS64.TRYWAIT P0, [UR4], R3 ;  /* 0x00000003ff0075a7 */ /* 0x000f240008001104 */
[----:B--2-4-:R-:W-:Y:S05]  /*3800*/  @!P0 BRA `(.L_x_67) ;  /* 0x0000005400108947 */ /* 0x014fea0003800000 */
.L_x_133:
[----:B------:R-:W-:-:S04]  /*3810*/  UIADD3 UR4, UPT, UPT, UR19, 0x1, URZ ;  /* 0x0000000113047890 */ /* 0x000fc8000fffe0ff */
[----:B------:R-:W-:-:S04]  /*3820*/  UISETP.NE.AND UP0, UPT, UR4, 0x4, UPT ;  /* 0x000000040400788c */ /* 0x000fc8000bf05270 */
[----:B------:R-:W-:Y:S02]  /*3830*/  USEL UR6, URZ, 0x1, UP0 ;  /* 0x00000001ff067887 */ /* 0x000fe40008000000 */
[----:B------:R-:W-:-:S04]  /*3840*/  USEL UR4, UR4, URZ, UP0 ;  /* 0x000000ff04047287 */ /* 0x000fc80008000000 */
[----:B-1----:R-:W-:Y:S01]  /*3850*/  ULEA UR5, UR4, UR13, 0x3 ;  /* 0x0000000d04057291 */ /* 0x002fe2000f8e18ff */
[----:B------:R-:W-:-:S04]  /*3860*/  LOP3.LUT R2, R11, UR6, RZ, 0x3c, !PT ;  /* 0x000000060b027c12 */ /* 0x000fc8000f8e3cff */
[----:B--2---:R-:W-:-:S04]  /*3870*/  SHF.L.U32 R3, R2, 0x1f, RZ ;  /* 0x0000001f02037819 */ /* 0x004fc800000006ff */
[----:B------:R-:W1:Y:S02]  /*3880*/  SYNCS.PHASECHK.TRANS64.TRYWAIT P0, [UR5], R3 ;  /* 0x00000003ff0075a7 */ /* 0x000e640008001105 */
[----:B-1----:R-:W-:Y:S05]  /*3890*/  @!P0 BRA `(.L_x_68) ;  /* 0x0000005400048947 */ /* 0x002fea0003800000 */
.L_x_135:
        /* <DEDUP_REMOVED lines=9> */
.L_x_137:
[----:B------:R-:W-:-:S04]  /*3930*/  UIADD3 UR4, UPT, UPT, UR4, 0x1, URZ ;  /* 0x0000000104047890 */ /* 0x000fc8000fffe0ff */
[----:B------:R-:W-:-:S04]  /*3940*/  UISETP.NE.AND UP0, UPT, UR4, 0x4, UPT ;  /* 0x000000040400788c */ /* 0x000fc8000bf05270 */
[----:B------:R-:W-:Y:S02]  /*3950*/  USEL UR5, URZ, 0x1, UP0 ;  /* 0x00000001ff057887 */ /* 0x000fe40008000000 */
[----:B------:R-:W-:-:S04]  /*3960*/  USEL UR4, UR4, URZ, UP0 ;  /* 0x000000ff04047287 */ /* 0x000fc80008000000 */
[----:B------:R-:W-:Y:S01]  /*3970*/  ULEA UR4, UR4, UR13, 0x3 ;  /* 0x0000000d04047291 */ /* 0x000fe2000f8e18ff */
[----:B-1----:R-:W-:-:S04]  /*3980*/  LOP3.LUT R3, R2, UR5, RZ, 0x3c, !PT ;  /* 0x0000000502037c12 */ /* 0x002fc8000f8e3cff */
[----:B------:R-:W-:-:S04]  /*3990*/  SHF.L.U32 R3, R3, 0x1f, RZ ;  /* 0x0000001f03037819 */ /* 0x000fc800000006ff */
[----:B------:R-:W1:Y:S02]  /*39a0*/  SYNCS.PHASECHK.TRANS64.TRYWAIT P0, [UR4], R3 ;  /* 0x00000003ff0075a7 */ /* 0x000e640008001104 */
[----:B-1----:R-:W-:Y:S05]  /*39b0*/  @!P0 BRA `(.L_x_70) ;  /* 0x0000005000ec8947 */ /* 0x002fea0003800000 */
.L_x_139:
[----:B------:R-:W-:Y:S01]  /*39c0*/  NOP ;  /* 0x0000000000007918 */ /* 0x000fe20000000000 */
[----:B-1----:R-:W1:Y:S01]  /*39d0*/  LDS R0, [UR8+0x14] ;  /* 0x00001408ff007984 */ /* 0x002e620008000800 */
[----:B------:R-:W-:Y:S01]  /*39e0*/  ULOP3.LUT UR4, UR24, 0xffff, URZ, 0xc0, !UPT ;  /* 0x0000ffff18047892 */ /* 0x000fe2000f8ec0ff */
[----:B------:R-:W-:Y:S01]  /*39f0*/  UMOV UR5, 0xffff ;  /* 0x0000ffff00057882 */ /* 0x000fe20000000000 */
[----:B------:R-:W-:Y:S02]  /*3a00*/  UMOV UR6, 0x1 ;  /* 0x0000000100067882 */ /* 0x000fe40000000000 */
[----:B------:R-:W-:-:S04]  /*3a10*/  USHF.R.U32.HI UR4, URZ, 0x5, UR4 ;  /* 0x00000005ff047899 */ /* 0x000fc80008011604 */
[----:B------:R-:W-:Y:S02]  /*3a20*/  USHF.L.U32 UR5, UR5, UR4, URZ ;  /* 0x0000000405057299 */ /* 0x000fe400080006ff */
[----:B------:R-:W-:-:S04]  /*3a30*/  USHF.L.U32 UR4, UR6, UR4, URZ ;  /* 0x0000000406047299 */ /* 0x000fc800080006ff */
[----:B-1----:R-:W-:-:S04]  /*3a40*/  LOP3.LUT R0, R0, UR5, RZ, 0xc0, !PT ;  /* 0x0000000500007c12 */ /* 0x002fc8000f8ec0ff */
[----:B------:R-:W-:-:S13]  /*3a50*/  ISETP.NE.AND P0, PT, R0, UR5, PT ;  /* 0x0000000500007c0c */ /* 0x000fda000bf05270 */
[----:B------:R-:W-:Y:S05]  /*3a60*/  @P0 BRA `(.L_x_71) ;  /* 0x0000000000580947 */ /* 0x000fea0003800000 */
[----:B------:R-:W1:Y:S02]  /*3a70*/  LDS R0, [UR8+0x18] ;  /* 0x00001808ff007984 */ /* 0x000e640008000800 */
[----:B-1----:R-:W-:-:S04]  /*3a80*/  LOP3.LUT R0, R0, UR4, RZ, 0xc0, !PT ;  /* 0x0000000400007c12 */ /* 0x002fc8000f8ec0ff */
[----:B------:R-:W-:-:S13]  /*3a90*/  ISETP.NE.AND P0, PT, R0, UR4, PT ;  /* 0x0000000400007c0c */ /* 0x000fda000bf05270 */
[----:B------:R-:W-:Y:S05]  /*3aa0*/  @P0 BRA `(.L_x_72) ;  /* 0x00000000003c0947 */ /* 0x000fea0003800000 */
[----:B------:R-:W1:Y:S01]  /*3ab0*/  S2R R2, SR_LANEID ;  /* 0x0000000000027919 */ /* 0x000e620000000000 */
[----:B------:R-:W-:Y:S01]  /*3ac0*/  ULOP3.LUT UR5, URZ, UR5, URZ, 0x33, !UPT ;  /* 0x00000005ff057292 */ /* 0x000fe2000f8e33ff */
[----:B------:R-:W-:Y:S01]  /*3ad0*/  LOP3.LUT R4, RZ, UR4, RZ, 0x33, !PT ;  /* 0x00000004ff047c12 */ /* 0x000fe2000f8e33ff */
[----:B------:R-:W-:Y:S02]  /*3ae0*/  VOTEU.ANY UR4, UPT, PT ;  /* 0x0000000000047886 */ /* 0x000fe400038e0100 */
[----:B------:R-:W-:Y:S01]  /*3af0*/  UFLO.U32 UR4, UR4 ;  /* 0x00000004000472bd */ /* 0x000fe200080e0000 */
[----:B------:R-:W2:Y:S01]  /*3b00*/  REDUX UR6, R4 ;  /* 0x00000000040673c4 */ /* 0x000ea20000000000 */
[----:B------:R-:W-:-:S06]  /*3b10*/  IMAD.U32 R0, RZ, RZ, UR5 ;  /* 0x00000005ff007e24 */ /* 0x000fcc000f8e00ff */
[----:B------:R4:W-:Y:S01]  /*3b20*/  UTCATOMSWS.AND URZ, UR5 ;  /* 0x0000000500ff79e3 */ /* 0x0009e20008000000 */
[----:B------:R-:W3:Y:S01]  /*3b30*/  REDUX UR7, R0 ;  /* 0x00000000000773c4 */ /* 0x000ee20000000000 */
[----:B-1----:R-:W-:Y:S01]  /*3b40*/  ISETP.EQ.U32.AND P0, PT, R2, UR4, PT ;  /* 0x0000000402007c0c */ /* 0x002fe2000bf02070 */
[----:B--2---:R-:W-:Y:S01]  /*3b50*/  IMAD.U32 R2, RZ, RZ, UR6 ;  /* 0x00000006ff027e24 */ /* 0x004fe2000f8e00ff */
[----:B---3--:R-:W-:-:S11]  /*3b60*/  MOV R3, UR7 ;  /* 0x0000000700037c02 */ /* 0x008fd60008000f00 */
[----:B------:R4:W-:Y:S04]  /*3b70*/  @P0 ATOMS.AND RZ, [UR8+0x14], R3 ;  /* 0x00001403ffff098c */ /* 0x0009e8000a800008 */
[----:B------:R4:W-:Y:S01]  /*3b80*/  @P0 ATOMS.AND RZ, [UR8+0x18], R2 ;  /* 0x00001802ffff098c */ /* 0x0009e2000a800008 */
[----:B------:R-:W-:Y:S05]  /*3b90*/  BRA `(.L_x_73) ;  /* 0x0000000000147947 */ /* 0x000fea0003800000 */
.L_x_72:
[----:B------:R-:W-:Y:S02]  /*3ba0*/  MOV R2, 0x3bc0 ;  /* 0x00003bc000027802 */ /* 0x000fe40000000f00 */
[----:B---3-5:R-:W-:Y:S05]  /*3bb0*/  CALL.REL.NOINC `($__internal_0_$__cuda_sm10x_tcgen05_guardrail_trap_col_being_dealloced_not_returned_by_alloc) ;  /* 0x0000005400487944 */ /* 0x028fea0003c00000 */
[----:B------:R-:W-:Y:S05]  /*3bc0*/  BRA `(.L_x_73) ;  /* 0x0000000000087947 */ /* 0x000fea0003800000 */
.L_x_71:
[----:B------:R-:W-:Y:S02]  /*3bd0*/  MOV R2, 0x3bf0 ;  /* 0x00003bf000027802 */ /* 0x000fe40000000f00 */
[----:B---3-5:R-:W-:Y:S05]  /*3be0*/  CALL.REL.NOINC `($__internal_2_$__cuda_sm10x_tcgen05_guardrail_trap_unallocated_columns_being_dealloced) ;  /* 0x0000005400547944 */ /* 0x028fea0003c00000 */
.L_x_73:
[----:B------:R-:W-:Y:S01]  /*3bf0*/  NOP ;  /* 0x0000000000007918 */ /* 0x000fe20000000000 */
[----:B----4-:R-:W-:Y:S05]  /*3c00*/  EXIT ;  /* 0x000000000000794d */ /* 0x010fea0003800000 */
.L_x_55:
[----:B------:R-:W-:-:S09]  /*3c10*/  UISETP.NE.OR UP0, UPT, UR17, 0x3, !UP3 ;  /* 0x000000031100788c */ /* 0x000fd2000df05670 */
[----:B------:R-:W-:Y:S05]  /*3c20*/  BRA.U UP0, `(.L_x_74) ;  /* 0x0000000d00807547 */ /* 0x000fea000b800000 */
[----:B------:R-:W1:Y:S01]  /*3c30*/  LDCU UR32, c[0x0][0x370] ;  /* 0x00006e00ff2077ac */ /* 0x000e620008000800 */
[----:B------:R-:W2:Y:S01]  /*3c40*/  LDC.64 R16, c[0x0][0x348] ;  /* 0x0000d200ff107b82 */ /* 0x000ea20000000a00 */
[----:B------:R-:W-:Y:S02]  /*3c50*/  HFMA2 R13, -RZ, RZ, 0, 0 ;  /* 0x00000000ff0d7431 */ /* 0x000fe400000001ff */
[----:B------:R-:W-:Y:S01]  /*3c60*/  IMAD.MOV.U32 R15, RZ, RZ, 0x1 ;  /* 0x00000001ff0f7424 */ /* 0x000fe200078e00ff */
[----:B------:R-:W1:Y:S01]  /*3c70*/  LDCU.128 UR28, c[0x0][0xb10] ;  /* 0x00016200ff1c77ac */ /* 0x000e620008000c00 */
[----:B------:R-:W-:Y:S01]  /*3c80*/  IMAD.MOV.U32 R14, RZ, RZ, RZ ;  /* 0x000000ffff0e7224 */ /* 0x000fe200078e00ff */
[----:B------:R-:W-:Y:S01]  /*3c90*/  MOV R7, 0x2000 ;  /* 0x0000200000077802 */ /* 0x000fe20000000f00 */
[----:B------:R-:W3:Y:S01]  /*3ca0*/  LDCU UR27, c[0x0][0x374] ;  /* 0x00006e80ff1b77ac */ /* 0x000ee20008000800 */
[----:B------:R-:W4:Y:S01]  /*3cb0*/  LDC.64 R2, c[0x0][0x888] ;  /* 0x00022200ff027b82 */ /* 0x000f220000000a00 */
[----:B------:R-:W3:Y:S01]  /*3cc0*/  LDCU UR15, c[0x0][0xb0c] ;  /* 0x00016180ff0f77ac */ /* 0x000ee20008000800 */
[----:B------:R-:W2:Y:S06]  /*3cd0*/  LDCU UR38, c[0x0][0xb20] ;  /* 0x00016400ff2677ac */ /* 0x000eac0008000800 */
[----:B------:R-:W4:Y:S01]  /*3ce0*/  LDC.64 R4, c[0x0][0x890] ;  /* 0x00022400ff047b82 */ /* 0x000f220000000a00 */
[----:B------:R-:W2:Y:S01]  /*3cf0*/  LDCU UR4, c[0x0][0xb30] ;  /* 0x00016600ff0477ac */ /* 0x000ea20008000800 */
[----:B------:R-:W-:Y:S01]  /*3d00*/  UMOV UR21, 0x400 ;  /* 0x0000040000157882 */ /* 0x000fe20000000000 */
[----:B-1----:R-:W-:-:S02]  /*3d10*/  UIMAD.WIDE.U32 UR6, UR32, UR28, URZ ;  /* 0x0000001c200672a5 */ /* 0x002fc4000f8e00ff */
[----:B---3--:R-:W-:Y:S02]  /*3d20*/  UIMAD.WIDE.U32 UR8, UR27, UR31, URZ ;  /* 0x0000001f1b0872a5 */ /* 0x008fe4000f8e00ff */
[----:B------:R-:W-:Y:S02]  /*3d30*/  ULEA UR21, UR45, UR21, 0x18 ;  /* 0x000000152d157291 */ /* 0x000fe4000f8ec0ff */
[----:B------:R-:W-:Y:S02]  /*3d40*/  UPLOP3.LUT UP3, UPT, UPT, UPT, UPT, 0x40, 0x4 ;  /* 0x000000000004789c */ /* 0x000fe40003f6e870 */
[----:B------:R-:W-:Y:S01]  /*3d50*/  UIADD3 UR33, UPT, UPT, UR21, 0x48, URZ ;  /* 0x0000004815217890 */ /* 0x000fe2000fffe0ff */
[----:B------:R-:W-:Y:S01]  /*3d60*/  UMOV UR6, UR7 ;  /* 0x0000000700067c82 */ /* 0x000fe20008000000 */
[----:B------:R-:W-:Y:S01]  /*3d70*/  UMOV UR34, UR9 ;  /* 0x0000000900227c82 */ /* 0x000fe20008000000 */
[----:B------:R-:W-:Y:S02]  /*3d80*/  UISETP.GE.AND UP0, UPT, UR42, 0x1, UPT ;  /* 0x000000012a00788c */ /* 0x000fe4000bf06270 */
[----:B------:R-:W-:Y:S01]  /*3d90*/  UISETP.NE.AND UP4, UPT, UR42, 0x1, UPT ;  /* 0x000000012a00788c */ /* 0x000fe2000bf85270 */
[----:B------:R-:W1:Y:S01]  /*3da0*/  LDCU.64 UR22, c[0x0][0xb28] ;  /* 0x00016500ff1677ac */ /* 0x000e620008000a00 */
[----:B------:R-:W-:-:S02]  /*3db0*/  UISETP.NE.AND UP6, UPT, UR15, 0x1, UPT ;  /* 0x000000010f00788c */ /* 0x000fc4000bfc5270 */
[----:B------:R-:W-:Y:S02]  /*3dc0*/  UISETP.NE.AND UP5, UPT, UR30, 0x1, UPT ;  /* 0x000000011e00788c */ /* 0x000fe4000bfa5270 */
[----:B------:R-:W-:Y:S02]  /*3dd0*/  UIADD3 UR17, UPT, UPT, UR21, 0x40, URZ ;  /* 0x0000004015117890 */ /* 0x000fe4000fffe0ff */
[----:B------:R-:W-:Y:S02]  /*3de0*/  UPRMT UR33, UR45, 0x654, UR33 ;  /* 0x000006542d217896 */ /* 0x000fe40008000021 */
[----:B------:R-:W-:Y:S02]  /*3df0*/  USHF.R.U32.HI UR35, URZ, UR29, UR6 ;  /* 0x0000001dff237299 */ /* 0x000fe40008011606 */
[----:B--2---:R-:W-:Y:S02]  /*3e00*/  USHF.R.U32.HI UR34, URZ, UR38, UR34 ;  /* 0x00000026ff227299 */ /* 0x004fe40008011622 */
[----:B------:R-:W-:-:S11]  /*3e10*/  UISETP.NE.AND UP2, UPT, UR4, 0x1, UPT ;  /* 0x000000010400788c */ /* 0x000fd6000bf45270 */
.L_x_83:
[C---:B------:R-:W-:Y:S02]  /*3e20*/  LEA R12, R14.reuse, UR21, 0x3 ;  /* 0x000000150e0c7c11 */ /* 0x040fe4000f8e18ff */
[----:B------:R-:W-:Y:S02]  /*3e30*/  SHF.L.U32 R9, R13, 0x1f, RZ ;  /* 0x0000001f0d097819 */ /* 0x000fe400000006ff */
[----:B------:R-:W-:Y:S02]  /*3e40*/  LEA R10, R14, UR21, 0x4 ;  /* 0x000000150e0a7c11 */ /* 0x000fe4000f8e20ff */
[----:B--2---:R-:W2:Y:S02]  /*3e50*/  SYNCS.PHASECHK.TRANS64.TRYWAIT P0, [R12+URZ+0x70], R9 ;  /* 0x000070090c0075a7 */ /* 0x004ea400080011ff */
[----:B--2---:R-:W-:Y:S05]  /*3e60*/  @!P0 BRA `(.L_x_75) ;  /* 0x0000004c00d88947 */ /* 0x004fea0003800000 */
.L_x_140:
[----:B--2---:R-:W2:Y:S01]  /*3e70*/  LDS.128 R8, [R10+0x100] ;  /* 0x000100000a087984 */ /* 0x004ea20000000c00 */
[----:B------:R-:W-:Y:S01]  /*3e80*/  UISETP.GE.AND UP0, UPT, UR42, 0x1, UPT ;  /* 0x000000012a00788c */ /* 0x000fe2000bf06270 */
[----:B------:R-:W-:Y:S01]  /*3e90*/  @!PT LDS RZ, [RZ] ;  /* 0x00000000fffff984 */ /* 0x000fe20000000800 */
[----:B------:R-:W-:Y:S01]  /*3ea0*/  @!PT LDS RZ, [RZ] ;  /* 0x00000000fffff984 */ /* 0x000fe20000000800 */
[----:B------:R-:W-:Y:S01]  /*3eb0*/  @!PT LDS RZ, [RZ] ;  /* 0x00000000fffff984 */ /* 0x000fe20000000800 */
[----:B------:R-:W-:Y:S01]  /*3ec0*/  @!PT LDS RZ, [RZ] ;  /* 0x00000000fffff984 */ /* 0x000fe20000000800 */
[----:B------:R3:W-:Y:S06]  /*3ed0*/  MEMBAR.ALL.CTA ;  /* 0x0000000000007992 */ /* 0x0007ec0000008000 */
[----:B---3--:R-:W3:Y:S01]  /*3ee0*/  FENCE.VIEW.ASYNC.S ;  /* 0x00000000000073c6 */ /* 0x008ee20000000000 */
[----:B--2---:R-:W-:Y:S11]  /*3ef0*/  LOP3.LUT P0, RZ, R10, 0x1, RZ, 0xc0, !PT ;  /* 0x000000010aff7812 */ /* 0x004ff6000780c0ff */
[----:B------:R-:W-:Y:S02]  /*3f00*/  @!UPT UIADD3 URZ, UPT, UPT, URZ, URZ, URZ ;  /* 0x000000fffffff290 */ /* 0x000fe4000fffe0ff */
[----:B---3--:R-:W-:Y:S01]  /*3f10*/  VOTEU.ANY UP1, P0 ;  /* 0x0000000000ff7886 */ /* 0x008fe20000020100 */
[----:B------:R-:W-:Y:S11]  /*3f20*/  PLOP3.LUT P0, PT, PT, PT, UP1, 0x80, 0x8 ;  /* 0x000000000008781c */ /* 0x000ff60003f0f018 */
[----:B------:R-:W-:Y:S02]  /*3f30*/  @!UPT UIADD3 URZ, UPT, UPT, URZ, URZ, URZ ;  /* 0x000000fffffff290 */ /* 0x000fe4000fffe0ff */
[----:B------:R-:W-:Y:S02]  /*3f40*/  @P0 SHF.R.U32.HI R0, RZ, 0x10, R9 ;  /* 0x00000010ff000819 */ /* 0x000fe40000011609 */
[----:B------:R-:W-:Y:S02]  /*3f50*/  @P0 MOV R6, R8 ;  /* 0x0000000800060202 */ /* 0x000fe40000000f00 */
[----:B------:R-:W-:Y:S01]  /*3f60*/  @P0 R2UR UR4, R0 ;  /* 0x00000000000402ca */ /* 0x000fe200000e0000 */
[----:B------:R-:W-:Y:S01]  /*3f70*/  VIADD R0, R12, 0x80 ;  /* 0x000000800c007836 */ /* 0x000fe20000000000 */
[----:B------:R-:W-:Y:S02]  /*3f80*/  @P0 LOP3.LUT R8, R9, 0xffff, RZ, 0xc0, !PT ;  /* 0x0000ffff09080812 */ /* 0x000fe400078ec0ff */
[----:B------:R-:W-:Y:S02]  /*3f90*/  @P0 R2UR UR6, R6 ;  /* 0x00000000060602ca */ /* 0x000fe400000e0000 */
[----:B------:R-:W-:Y:S02]  /*3fa0*/  PRMT R0, RZ, 0x654, R0 ;  /* 0x00000654ff007816 */ /* 0x000fe40000000000 */
[----:B------:R-:W-:Y:S02]  /*3fb0*/  @P0 R2UR UR5, R8 ;  /* 0x00000000080502ca */ /* 0x000fe400000e0000 */
[----:B------:R2:W-:Y:S03]  /*3fc0*/  SYNCS.ARRIVE.TRANS64.RED.A1T0 RZ, [R0+URZ], RZ ;  /* 0x000000ff00ff79a7 */ /* 0x0005e600081004ff */
[----:B------:R-:W-:Y:S04]  /*3fd0*/  @UP1 UMOV UR26, UR4 ;  /* 0x00000004001a1c82 */ /* 0x000fe80008000000 */
[----:B------:R-:W-:Y:S04]  /*3fe0*/  @UP1 UMOV UR14, UR6 ;  /* 0x00000006000e1c82 */ /* 0x000fe80008000000 */
[----:B------:R-:W-:Y:S01]  /*3ff0*/  @UP1 UMOV UR13, UR5 ;  /* 0x00000005000d1c82 */ /* 0x000fe20008000000 */
[----:B------:R-:W-:Y:S05]  /*4000*/  BRA.U !UP0, `(.L_x_76) ;  /* 0x0000000108a47547 */ /* 0x000fea000b800000 */
[----:B------:R-:W-:Y:S02]  /*4010*/  UIMAD.WIDE.U32 UR8, UR13, UR31, URZ ;  /* 0x0000001f0d0872a5 */ /* 0x000fe4000f8e00ff */
[----:B------:R-:W-:Y:S02]  /*4020*/  UIMAD.WIDE.U32 UR10, UR14, UR28, URZ ;  /* 0x0000001c0e0a72a5 */ /* 0x000fe4000f8e00ff */
[----:B------:R-:W-:Y:S02]  /*4030*/  USEL UR4, UR27, UR34, !UP5 ;  /* 0x000000221b047287 */ /* 0x000fe4000e800000 */
[----:B------:R-:W-:Y:S02]  /*4040*/  USEL UR7, UR32, UR35, !UP6 ;  /* 0x0000002320077287 */ /* 0x000fe4000f000000 */
[----:B-1----:R-:W-:Y:S02]  /*4050*/  UIMAD.WIDE.U32 UR18, UR4, UR22, URZ ;  /* 0x00000016041272a5 */ /* 0x002fe4000f8e00ff */
[----:B------:R-:W-:Y:S01]  /*4060*/  UIMAD.WIDE.U32 UR24, UR7, UR22, URZ ;  /* 0x00000016071872a5 */ /* 0x000fe2000f8e00ff */
[----:B------:R-:W-:Y:S02]  /*4070*/  UMOV UR5, UR9 ;  /* 0x0000000900057c82 */ /* 0x000fe40008000000 */
[----:B------:R-:W-:Y:S03]  /*4080*/  USHF.R.U32.HI UR6, URZ, UR38, UR5 ;  /* 0x00000026ff067299 */ /* 0x000fe60008011605 */
[----:B------:R-:W-:Y:S01]  /*4090*/  UMOV UR5, UR11 ;  /* 0x0000000b00057c82 */ /* 0x000fe20008000000 */
[----:B------:R-:W-:Y:S02]  /*40a0*/  USEL UR6, UR13, UR6, !UP5 ;  /* 0x000000060d067287 */ /* 0x000fe4000e800000 */
[----:B------:R-:W-:Y:S02]  /*40b0*/  USHF.R.U32.HI UR8, URZ, UR29, UR5 ;  /* 0x0000001dff087299 */ /* 0x000fe40008011605 */
[----:B------:R-:W-:Y:S01]  /*40c0*/  UIMAD.WIDE.U32 UR10, UR6, UR22, URZ ;  /* 0x00000016060a72a5 */ /* 0x000fe2000f8e00ff */
[----:B------:R-:W-:Y:S02]  /*40d0*/  UMOV UR5, UR19 ;  /* 0x0000001300057c82 */ /* 0x000fe40008000000 */
[----:B------:R-:W-:Y:S03]  /*40e0*/  @UP4 USHF.R.U32.HI UR4, URZ, UR23, UR5 ;  /* 0x00000017ff044299 */ /* 0x000fe60008011605 */
[----:B------:R-:W-:Y:S01]  /*40f0*/  UMOV UR5, UR25 ;  /* 0x0000001900057c82 */ /* 0x000fe20008000000 */
[----:B------:R-:W-:Y:S02]  /*4100*/  UIMAD UR4, UR42, UR4, URZ ;  /* 0x000000042a0472a4 */ /* 0x000fe4000f8e02ff */
[----:B------:R-:W-:Y:S02]  /*4110*/  @UP4 USHF.R.U32.HI UR7, URZ, UR23, UR5 ;  /* 0x00000017ff074299 */ /* 0x000fe40008011605 */
[----:B------:R-:W-:Y:S02]  /*4120*/  USEL UR5, UR14, UR8, !UP6 ;  /* 0x000000080e057287 */ /* 0x000fe4000f000000 */
[----:B------:R-:W-:Y:S02]  /*4130*/  UIMAD UR8, UR42, UR7, URZ ;  /* 0x000000072a0872a4 */ /* 0x000fe4000f8e02ff */
[----:B------:R-:W-:Y:S03]  /*4140*/  UISETP.GE.AND UP0, UPT, UR6, UR4, UPT ;  /* 0x000000040600728c */ /* 0x000fe6000bf06270 */
[----:B------:R-:W-:Y:S01]  /*4150*/  UMOV UR4, UR11 ;  /* 0x0000000b00047c82 */ /* 0x000fe20008000000 */
[----:B------:R-:W-:Y:S02]  /*4160*/  UISETP.GE.OR UP0, UPT, UR5, UR8, UP0 ;  /* 0x000000080500728c */ /* 0x000fe40008706670 */
[----:B------:R-:W-:Y:S02]  /*4170*/  USHF.R.U32.HI UR4, URZ, UR23, UR4 ;  /* 0x00000017ff047299 */ /* 0x000fe40008011604 */
[----:B------:R-:W-:Y:S02]  /*4180*/  UIMAD.WIDE.U32 UR8, UR5, UR22, URZ ;  /* 0x00000016050872a5 */ /* 0x000fe4000f8e00ff */
[----:B------:R-:W-:Y:S04]  /*4190*/  USEL UR10, UR6, UR4, !UP4 ;  /* 0x00000004060a7287 */ /* 0x000fe8000e000000 */
[----:B------:R-:W-:Y:S01]  /*41a0*/  UIADD3 UR11, UPT, UPT, -UR10, URZ, URZ ;  /* 0x000000ff0a0b7290 */ /* 0x000fe2000fffe1ff */
[----:B------:R-:W-:Y:S02]  /*41b0*/  @!UP0 UMOV UR4, UR9 ;  /* 0x0000000900048c82 */ /* 0x000fe40008000000 */
[----:B------:R-:W-:Y:S02]  /*41c0*/  @!UP0 USHF.R.U32.HI UR4, URZ, UR23, UR4 ;  /* 0x00000017ff048299 */ /* 0x000fe40008011604 */
[----:B------:R-:W-:Y:S02]  /*41d0*/  UIMAD UR8, UR42, UR11, UR6 ;  /* 0x0000000b2a0872a4 */ /* 0x000fe4000f8e0206 */
[----:B------:R-:W-:Y:S04]  /*41e0*/  @!UP0 USEL UR4, UR5, UR4, !UP4 ;  /* 0x0000000405048287 */ /* 0x000fe8000e000000 */
[----:B------:R-:W-:Y:S02]  /*41f0*/  @!UP0 UIMAD UR8, UR7, UR8, UR4 ;  /* 0x00000008070882a4 */ /* 0x000fe4000f8e0204 */
[----:B------:R-:W-:Y:S02]  /*4200*/  @!UP0 UIADD3 UR9, UPT, UPT, UR10, -UR4, URZ ;  /* 0x800000040a098290 */ /* 0x000fe4000fffe0ff */
[----:B------:R-:W-:Y:S02]  /*4210*/  UIADD3 UR4, UPT, UPT, -UR5, URZ, URZ ;  /* 0x000000ff05047290 */ /* 0x000fe4000fffe1ff */
[----:B------:R-:W-:Y:S02]  /*4220*/  UIADD3 UR7, UPT, UPT, -UR6, URZ, URZ ;  /* 0x000000ff06077290 */ /* 0x000fe4000fffe1ff */
[----:B------:R-:W-:Y:S02]  /*4230*/  @!UP0 UIMAD UR6, UR9, UR42, UR5 ;  /* 0x0000002a090682a4 */ /* 0x000fe4000f8e0205 */
[----:B------:R-:W-:Y:S02]  /*4240*/  UIMAD UR14, UR15, UR4, UR14 ;  /* 0x000000040f0e72a4 */ /* 0x000fe4000f8e020e */
[----:B------:R-:W-:Y:S01]  /*4250*/  UIMAD UR13, UR30, UR7, UR13 ;  /* 0x000000071e0d72a4 */ /* 0x000fe2000f8e020d */
[----:B------:R-:W-:Y:S02]  /*4260*/  @!UP0 UMOV UR5, UR8 ;  /* 0x0000000800058c82 */ /* 0x000fe40008000000 */
[----:B------:R-:W-:Y:S02]  /*4270*/  UIMAD UR14, UR5, UR15, UR14 ;  /* 0x0000000f050e72a4 */ /* 0x000fe4000f8e020e */
[----:B------:R-:W-:Y:S11]  /*4280*/  UIMAD UR13, UR6, UR30, UR13 ;  /* 0x0000001e060d72a4 */ /* 0x000ff6000f8e020d */
[----:B------:R-:W-:Y:S01]  /*4290*/  @!UPT UIADD3 URZ, UPT, UPT, URZ, URZ, URZ ;  /* 0x000000fffffff290 */ /* 0x000fe2000fffe0ff */
.L_x_76:
[----:B------:R-:W3:Y:S01]  /*42a0*/  @!UP2 LDCU.128 UR8, c[0x0][0xb10] ;  /* 0x00016200ff08a7ac */ /* 0x000ee20008000c00 */
[C---:B----4-:R-:W-:Y:S02]  /*42b0*/  ISETP.NE.U32.AND P1, PT, R4.reuse, RZ, PT ;  /* 0x000000ff0400720c */ /* 0x050fe40003f25070 */
[----:B------:R-:W-:Y:S02]  /*42c0*/  ISETP.NE.U32.AND P0, PT, R4, RZ, PT ;  /* 0x000000ff0400720c */ /* 0x000fe40003f05070 */
[C---:B------:R-:W-:Y:S02]  /*42d0*/  ISETP.NE.AND.EX P1, PT, R5.reuse, RZ, PT, P1 ;  /* 0x000000ff0500720c */ /* 0x040fe40003f25310 */
[----:B------:R-:W-:Y:S01]  /*42e0*/  ISETP.NE.AND.EX P0, PT, R5, RZ, PT, P0 ;  /* 0x000000ff0500720c */ /* 0x000fe20003f05300 */
[----:B------:R-:W4:Y:S01]  /*42f0*/  @!UP2 LDCU UR5, c[0x0][0xb0c] ;  /* 0x00016180ff05a7ac */ /* 0x000f220008000800 */
[----:B------:R-:W-:Y:S01]  /*4300*/  SHF.L.U32 R9, R15, 0x1f, RZ ;  /* 0x0000001f0f097819 */ /* 0x000fe200000006ff */
[----:B------:R-:W-:Y:S02]  /*4310*/  USHF.L.U32 UR19, UR16, 0x7, URZ ;  /* 0x0000000710137899 */ /* 0x000fe400080006ff */
[----:B------:R-:W-:Y:S02]  /*4320*/  USHF.L.U32 UR18, UR20, 0x7, URZ ;  /* 0x0000000714127899 */ /* 0x000fe400080006ff */
[----:B---3--:R-:W-:Y:S07]  /*4330*/  UIMAD.WIDE.U32 UR6, UR14, UR8, URZ ;  /* 0x000000080e0672a5 */ /* 0x008fee000f8e00ff */
[----:B------:R-:W-:Y:S01]  /*4340*/  @!UP2 UMOV UR4, UR7 ;  /* 0x000000070004ac82 */ /* 0x000fe20008000000 */
[----:B----4-:R-:W-:Y:S02]  /*4350*/  @!UP2 UISETP.NE.AND UP0, UPT, UR5, 0x1, UPT ;  /* 0x000000010500a88c */ /* 0x010fe4000bf05270 */
[----:B------:R-:W-:Y:S02]  /*4360*/  @!UP2 USHF.R.U32.HI UR4, URZ, UR9, UR4 ;  /* 0x00000009ff04a299 */ /* 0x000fe40008011604 */
[----:B------:R-:W-:Y:S02]  /*4370*/  UIMAD.WIDE.U32 UR6, UR13, UR11, URZ ;  /* 0x0000000b0d0672a5 */ /* 0x000fe4000f8e00ff */
[----:B------:R-:W-:Y:S02]  /*4380*/  @!UP2 USEL UR8, UR14, UR4, !UP0 ;  /* 0x000000040e08a287 */ /* 0x000fe4000c000000 */
[----:B------:R-:W-:Y:S03]  /*4390*/  @!UP2 UISETP.NE.AND UP0, UPT, UR10, 0x1, UPT ;  /* 0x000000010a00a88c */ /* 0x000fe6000bf05270 */
[----:B------:R-:W-:Y:S02]  /*43a0*/  @!UP2 UMOV UR6, UR7 ;  /* 0x000000070006ac82 */ /* 0x000fe40008000000 */
[----:B------:R-:W3:Y:S02]  /*43b0*/  @!UP2 LDCU UR4, c[0x0][0xb20] ;  /* 0x00016400ff04a7ac */ /* 0x000ee40008000800 */
[----:B---3--:R-:W-:Y:S04]  /*43c0*/  @!UP2 USHF.R.U32.HI UR6, URZ, UR4, UR6 ;  /* 0x00000004ff06a299 */ /* 0x008fe80008011606 */
[----:B------:R-:W-:Y:S04]  /*43d0*/  @!UP2 USEL UR6, UR13, UR6, !UP0 ;  /* 0x000000060d06a287 */ /* 0x000fe8000c000000 */
[----:B------:R-:W-:Y:S02]  /*43e0*/  @!UP2 UIADD3 UR4, UPT, UPT, -UR8, UR6, URZ ;  /* 0x000000060804a290 */ /* 0x000fe4000fffe1ff */
[----:B------:R-:W-:Y:S02]  /*43f0*/  @!UP2 UIADD3 UR6, UPT, UPT, UR8, -UR6, URZ ;  /* 0x800000060806a290 */ /* 0x000fe4000fffe0ff */
[----:B------:R-:W-:Y:S02]  /*4400*/  @!UP2 UIMAD UR14, UR4, UR5, UR14 ;  /* 0x00000005040ea2a4 */ /* 0x000fe4000f8e020e */
[----:B------:R-:W-:Y:S01]  /*4410*/  @!UP2 UIMAD UR13, UR6, UR10, UR13 ;  /* 0x0000000a060da2a4 */ /* 0x000fe2000f8e020d */
[----:B------:R-:W-:Y:S11]  /*4420*/  BRA.U UP3, `(.L_x_77) ;  /* 0x0000000103107547 */ /* 0x000ff6000b800000 */
[----:B--2---:R-:W-:Y:S04]  /*4430*/  MOV R0, UR37 ;  /* 0x0000002500007c02 */ /* 0x004fe80008000f00 */
[----:B------:R-:W-:Y:S04]  /*4440*/  SHF.L.U32 R11, R0, 0x1f, RZ ;  /* 0x0000001f000b7819 */ /* 0x000fe800000006ff */
[----:B------:R-:W2:Y:S02]  /*4450*/  SYNCS.PHASECHK.TRANS64.TRYWAIT P2, [UR21+0x68], R11 ;  /* 0x0000680bff0075a7 */ /* 0x000ea40008041115 */
[----:B--2---:R-:W-:Y:S05]  /*4460*/  @!P2 BRA `(.L_x_78) ;  /* 0x00000048006ca947 */ /* 0x004fea0003800000 */
.L_x_77:
[----:B------:R-:W-:Y:S05]  /*4470*/  @!P1 BRA `(.L_x_79) ;  /* 0x0000000000309947 */ /* 0x000fea0003800000 */
[----:B------:R-:W-:Y:S01]  /*4480*/  ISETP.NE.U32.AND P1, PT, R2, RZ, PT ;  /* 0x000000ff0200720c */ /* 0x000fe20003f25070 */
[----:B------:R-:W3:Y:S01]  /*4490*/  LDCU.64 UR4, c[0x0][0x358] ;  /* 0x00006b00ff0477ac */ /* 0x000ee20008000a00 */
[----:B------:R-:W-:Y:S02]  /*44a0*/  IMAD.MOV.U32 R158, RZ, RZ, 0x1 ;  /* 0x00000001ff9e7424 */ /* 0x000fe400078e00ff */
[----:B------:R-:W-:Y:S11]  /*44b0*/  ISETP.NE.AND.EX P1, PT, R3, RZ, PT, P1 ;  /* 0x000000ff0300720c */ /* 0x000ff60003f25310 */
[----:B------:R-:W-:Y:S02]  /*44c0*/  @!UPT UIADD3 URZ, UPT, UPT, URZ, URZ, URZ ;  /* 0x000000fffffff290 */ /* 0x000fe4000fffe0ff */
[----:B--2---:R-:W2:Y:S01]  /*44d0*/  @P1 LDC.64 R10, c[0x0][0x888] ;  /* 0x00022200ff0a1b82 */ /* 0x004ea20000000a00 */
[----:B------:R-:W-:Y:S04]  /*44e0*/  @P1 IMAD R0, R4, UR36, RZ ;  /* 0x0000002404001c24 */ /* 0x000fe8000f8e02ff */
[----:B--2---:R-:W-:Y:S04]  /*44f0*/  @P1 IMAD.WIDE R10, R0, 0x4, R10 ;  /* 0x00000004000a1825 */ /* 0x004fe800078e020a */
[----:B------:R-:W-:Y:S01]  /*4500*/  HFMA2 R0, -RZ, RZ, 0, 5.9604644775390625e-08 ;  /* 0x00000001ff007431 */ /* 0x000fe200000001ff */
[----:B---3-5:R3:W5:Y:S04]  /*4510*/  @P1 LDG.E R73, desc[UR4][R10.64] ;  /* 0x000000040a491981 */ /* 0x028768000c1e1900 */
[----:B------:R-:W-:Y:S01]  /*4520*/  @!P1 PRMT R158, R0, 0x7610, R158 ;  /* 0x00007610009e9816 */ /* 0x000fe2000000009e */
[----:B---3--:R-:W4:Y:S06]  /*4530*/  @!P1 LDC R73, c[0x0][0x880] ;  /* 0x00022000ff499b82 */ /* 0x008f2c0000000800 */
.L_x_79:
[----:B----45:R-:W-:Y:S01]  /*4540*/  @!P0 FSETP.EQ.AND P1, PT, R73, RZ, PT ;  /* 0x000000ff4900820b */ /* 0x030fe20003f22000 */
[----:B------:R-:W-:Y:S01]  /*4550*/  @!UPT UIADD3 URZ, UPT, UPT, URZ, URZ, URZ ;  /* 0x000000fffffff290 */ /* 0x000fe2000fffe0ff */
[----:B------:R-:W-:Y:S11]  /*4560*/  @!P0 BRA `(.L_x_80) ;  /* 0x0000000000188947 */ /* 0x000ff60003800000 */
[----:B------:R-:W-:Y:S02]  /*4570*/  LOP3.LUT P0, RZ, R158, 0xff, RZ, 0xc0, !PT ;  /* 0x000000ff9eff7812 */ /* 0x000fe4000780c0ff */
[----:B------:R-:W-:Y:S04]  /*4580*/  ISETP.NE.U32.AND P1, PT, R2, RZ, PT ;  /* 0x000000ff0200720c */ /* 0x000fe80003f25070 */
[----:B------:R-:W-:Y:S04]  /*4590*/  ISETP.NE.AND.EX P1, PT, R3, RZ, PT, P1 ;  /* 0x000000ff0300720c */ /* 0x000fe80003f25310 */
[----:B------:R-:W-:Y:S03]  /*45a0*/  PLOP3.LUT P1, PT, P1, PT, PT, 0x8, 0x80 ;  /* 0x000000000080781c */ /* 0x000fe60000f2e170 */
[----:B------:R-:W-:Y:S11]  /*45b0*/  @P0 FSETP.EQ.AND P1, PT, R73, RZ, PT ;  /* 0x000000ff4900020b */ /* 0x000ff60003f22000 */
[----:B------:R-:W-:Y:S02]  /*45c0*/  @!UPT UIADD3 URZ, UPT, UPT, URZ, URZ, URZ ;  /* 0x000000fffffff290 */ /* 0x000fe4000fffe0ff */
.L_x_80:
[----:B------:R-:W3:Y:S01]  /*45d0*/  SYNCS.PHASECHK.TRANS64.TRYWAIT P2, [UR21+0x50], R9 ;  /* 0x00005009ff0075a7 */ /* 0x000ee20008041115 */
[----:B------:R-:W-:Y:S04]  /*45e0*/  ELECT P0, URZ, PT ;  /* 0x0000000000ff782f */ /* 0x000fe80003800000 */
[----:B------:R-:W-:Y:S11]  /*45f0*/  PLOP3.LUT P1, PT, P1, P0, PT, 0xf2, 0x2f ;  /* 0x00000000002f781c */ /* 0x000ff60000f21e72 */
[----:B------:R-:W-:Y:S02]  /*4600*/  @!UPT UIADD3 URZ, UPT, UPT, URZ, URZ, URZ ;  /* 0x000000fffffff290 */ /* 0x000fe4000fffe0ff */
[----:B------:R-:W-:Y:S05]  /*4610*/  @!P1 IADD3 R8, P0, PT, R16, 0x580, RZ ;  /* 0x0000058010089810 */ /* 0x000fea0007f1e0ff */
[----:B------:R-:W-:Y:S01]  /*4620*/  @!P1 IMAD.X R6, RZ, RZ, R17, P0 ;  /* 0x000000ffff069224 */ /* 0x000fe200000e0611 */
[----:B---3--:R-:W-:Y:S07]  /*4630*/  @!P2 BRA `(.L_x_81) ;  /* 0x000000480010a947 */ /* 0x008fee0003800000 */
.L_x_143:
[----:B------:R-:W-:Y:S01]  /*4640*/  @!P1 R2UR UR5, R8 ;  /* 0x00000000080592ca */ /* 0x000fe200000e0000 */
[----:B------:R-:W-:Y:S01]  /*4650*/  VOTEU.ALL UP0, P1 ;  /* 0x0000000000ff7886 */ /* 0x000fe20000800000 */
[----:B------:R-:W-:Y:S01]  /*4660*/  @!P1 R2UR UR4, R6 ;  /* 0x00000000060492ca */ /* 0x000fe200000e0000 */
[----:B--2---:R-:W-:Y:S01]  /*4670*/  @!P1 IMAD.MOV.U32 R0, RZ, RZ, 0x2000 ;  /* 0x00002000ff009424 */ /* 0x004fe200078e00ff */
[----:B------:R-:W-:Y:S01]  /*4680*/  UMOV UR8, 0x0 ;  /* 0x0000000000087882 */ /* 0x000fe20000000000 */
[----:B------:R-:W-:Y:S01]  /*4690*/  UMOV UR9, 0x10000000 ;  /* 0x1000000000097882 */ /* 0x000fe20000000000 */
[----:B------:R-:W-:Y:S01]  /*46a0*/  @!UP0 UIADD3 UR16, UPT, UPT, UR21, 0x200, URZ ;  /* 0x0000020015108890 */ /* 0x000fe2000fffe0ff */
[----:B------:R-:W-:Y:S01]  /*46b0*/  VIADD R14, R14, 0x1 ;  /* 0x000000010e0e7836 */ /* 0x000fe20000000000 */
[----:B------:R-:W-:Y:S01]  /*46c0*/  VOTEU.ALL UP0, P1 ;  /* 0x0000000000ff7886 */ /* 0x000fe20000800000 */
[----:B------:R-:W-:Y:S01]  /*46d0*/  UMOV UR20, UR36 ;  /* 0x0000002400147c82 */ /* 0x000fe20008000000 */
[----:B------:R-:W-:Y:S03]  /*46e0*/  UPRMT UR6, UR45, 0x654, UR17 ;  /* 0x000006542d067896 */ /* 0x000fe60008000011 */
[----:B------:R-:W-:Y:S02]  /*46f0*/  IMAD.U32 R10, RZ, RZ, UR5 ;  /* 0x00000005ff0a7e24 */ /* 0x000fe4000f8e00ff */
[----:B------:R-:W-:Y:S03]  /*4700*/  IMAD.U32 R11, RZ, RZ, UR4 ;  /* 0x00000004ff0b7e24 */ /* 0x000fe6000f8e00ff */
[----:B------:R-:W-:Y:S02]  /*4710*/  @!P1 R2UR UR4, R10 ;  /* 0x000000000a0492ca */ /* 0x000fe400000e0000 */
[----:B------:R-:W-:Y:S11]  /*4720*/  @!P1 R2UR UR5, R11 ;  /* 0x000000000b0592ca */ /* 0x000ff600000e0000 */
[----:B------:R-:W-:Y:S02]  /*4730*/  @!UPT UIADD3 URZ, UPT, UPT, URZ, URZ, URZ ;  /* 0x000000fffffff290 */ /* 0x000fe4000fffe0ff */
[----:B------:R2:W-:Y:S01]  /*4740*/  @!UP0 UTMALDG.3D [UR16], [UR4], desc[UR8] ;  /* 0x00000810040085b4 */ /* 0x0005e20008011000 */
[----:B------:R2:W-:Y:S01]  /*4750*/  @!P1 SYNCS.ARRIVE.TRANS64.RED.A0TR RZ, [UR21+0x40], R0 ;  /* 0x00004000ffff99a7 */ /* 0x0005e20008300415 */
[----:B------:R-:W-:Y:S01]  /*4760*/  SYNCS.ARRIVE.TRANS64.RED.A1T0 RZ, [UR6], RZ ;  /* 0x000000ffffff79a7 */ /* 0x000fe20008100406 */
[----:B------:R-:W3:Y:S02]  /*4770*/  SYNCS.PHASECHK.TRANS64.TRYWAIT P0, [UR21+0x58], R9 ;  /* 0x00005809ff0075a7 */ /* 0x000ee40008001115 */
[----:B--23--:R-:W-:Y:S05]  /*4780*/  @!P0 BRA `(.L_x_82) ;  /* 0x0000004400d48947 */ /* 0x00cfea0003800000 */
.L_x_145:
[----:B------:R-:W-:Y:S01]  /*4790*/  @!P1 IADD3 R6, P0, PT, R16, 0x580, RZ ;  /* 0x0000058010069810 */ /* 0x000fe20007f1e0ff */
[----:B------:R-:W-:Y:S01]  /*47a0*/  VOTEU.ALL UP0, P1 ;  /* 0x0000000000ff7886 */ /* 0x000fe20000800000 */
[----:B------:R-:W-:Y:S01]  /*47b0*/  UMOV UR6, 0x0 ;  /* 0x0000000000067882 */ /* 0x000fe20000000000 */
[----:B------:R-:W-:Y:S01]  /*47c0*/  UMOV UR7, 0x10000000 ;  /* 0x1000000000077882 */ /* 0x000fe20000000000 */
[----:B------:R-:W-:Y:S01]  /*47d0*/  @!P1 R2UR UR5, R6 ;  /* 0x00000000060592ca */ /* 0x000fe200000e0000 */
[----:B--2---:R-:W-:Y:S01]  /*47e0*/  @!P1 IMAD.X R0, RZ, RZ, R17, P0 ;  /* 0x000000ffff009224 */ /* 0x004fe200000e0611 */
[----:B------:R-:W-:Y:S01]  /*47f0*/  @!UP0 UIADD3 UR10, UPT, UPT, UR18, 0x40, URZ ;  /* 0x00000040120a8890 */ /* 0x000fe2000fffe0ff */
[----:B------:R-:W-:Y:S01]  /*4800*/  R2UR UR16, R160 ;  /* 0x00000000a01072ca */ /* 0x000fe200000e0000 */
[----:B------:R-:W-:Y:S01]  /*4810*/  @!UP0 UIADD3 UR8, UPT, UPT, UR21, 0x2200, URZ ;  /* 0x0000220015088890 */ /* 0x000fe2000fffe0ff */
[----:B------:R-:W-:Y:S01]  /*4820*/  ISETP.NE.AND P0, PT, R14, 0x2, PT ;  /* 0x000000020e00780c */ /* 0x000fe20003f05270 */
[----:B------:R-:W-:Y:S01]  /*4830*/  @!UP0 UIADD3 UR9, UPT, UPT, UR21, 0x48, URZ ;  /* 0x0000004815098890 */ /* 0x000fe2000fffe0ff */
[----:B------:R-:W-:Y:S01]  /*4840*/  @!P1 R2UR UR4, R0 ;  /* 0x00000000000492ca */ /* 0x000fe200000e0000 */
[----:B------:R-:W-:Y:S01]  /*4850*/  VOTEU.ALL UP0, P1 ;  /* 0x0000000000ff7886 */ /* 0x000fe20000800000 */
[----:B------:R-:W-:Y:S01]  /*4860*/  UMOV UR11, UR19 ;  /* 0x00000013000b7c82 */ /* 0x000fe20008000000 */
[----:B------:R-:W-:Y:S01]  /*4870*/  UMOV UR12, UR36 ;  /* 0x00000024000c7c82 */ /* 0x000fe20008000000 */
[----:B------:R-:W-:Y:S01]  /*4880*/  SEL R0, RZ, 0x1, P0 ;  /* 0x00000001ff007807 */ /* 0x000fe20000000000 */
[----:B------:R-:W-:Y:S01]  /*4890*/  UIADD3 UR20, UPT, UPT, UR13, UR63, URZ ;  /* 0x0000003f0d147290 */ /* 0x000fe2000fffe0ff */
[----:B------:R-:W-:Y:S01]  /*48a0*/  IMAD.U32 R8, RZ, RZ, UR5 ;  /* 0x00000005ff087e24 */ /* 0x000fe2000f8e00ff */
[----:B------:R-:W-:Y:S01]  /*48b0*/  LOP3.LUT R15, R15, 0x1, RZ, 0x3c, !PT ;  /* 0x000000010f0f7812 */ /* 0x000fe200078e3cff */
[----:B------:R-:W-:Y:S01]  /*48c0*/  UPLOP3.LUT UP3, UPT, UPT, UPT, UPT, 0x80, 0x8 ;  /* 0x000000000008789c */ /* 0x000fe20003f6f070 */
[----:B------:R-:W-:Y:S01]  /*48d0*/  LOP3.LUT R13, R13, R0, RZ, 0x3c, !PT ;  /* 0x000000000d0d7212 */ /* 0x000fe200078e3cff */
[----:B------:R-:W-:Y:S01]  /*48e0*/  UIADD3 UR16, UPT, UPT, UR14, UR16, URZ ;  /* 0x000000100e107290 */ /* 0x000fe2000fffe0ff */
[----:B------:R-:W-:Y:S01]  /*48f0*/  SEL R14, R14, RZ, P0 ;  /* 0x000000ff0e0e7207 */ /* 0x000fe20000000000 */
[----:B------:R-:W-:Y:S01]  /*4900*/  UMOV UR36, UR26 ;  /* 0x0000001a00247c82 */ /* 0x000fe20008000000 */
[----:B------:R-:W-:Y:S01]  /*4910*/  IMAD.U32 R9, RZ, RZ, UR4 ;  /* 0x00000004ff097e24 */ /* 0x000fe2000f8e00ff */
[----:B------:R-:W-:Y:S04]  /*4920*/  @!P1 R2UR UR4, R8 ;  /* 0x00000000080492ca */ /* 0x000fe800000e0000 */
[----:B------:R-:W-:Y:S11]  /*4930*/  @!P1 R2UR UR5, R9 ;  /* 0x00000000090592ca */ /* 0x000ff600000e0000 */
[----:B------:R-:W-:Y:S02]  /*4940*/  @!UPT UIADD3 URZ, UPT, UPT, URZ, URZ, URZ ;  /* 0x000000fffffff290 */ /* 0x000fe4000fffe0ff */
[----:B------:R2:W-:Y:S01]  /*4950*/  @!UP0 UTMALDG.3D [UR8], [UR4], desc[UR6] ;  /* 0x00000608040085b4 */ /* 0x0005e20008011000 */
[----:B------:R2:W-:Y:S01]  /*4960*/  @!P1 SYNCS.ARRIVE.TRANS64.RED.A0TR RZ, [UR21+0x48], R7 ;  /* 0x00004807ffff99a7 */ /* 0x0005e20008300415 */
[----:B------:R-:W-:Y:S01]  /*4970*/  SYNCS.ARRIVE.TRANS64.RED.A1T0 RZ, [UR33], RZ ;  /* 0x000000ffffff79a7 */ /* 0x000fe20008100421 */
[----:B------:R-:W-:Y:S05]  /*4980*/  BRA.U UP1, `(.L_x_83) ;  /* 0xfffffff501247547 */ /* 0x000fea000b83ffff */
[----:B------:R-:W-:-:S04]  /*4990*/  SHF.L.U32 R3, R15, 0x1f, RZ ;  /* 0x0000001f0f037819 */ /* 0x000fc800000006ff */
[----:B------:R-:W3:Y:S02]  /*49a0*/  SYNCS.PHASECHK.TRANS64.TRYWAIT P0, [UR21+0x50], R3 ;  /* 0x00005003ff0075a7 */ /* 0x000ee40008001115 */
[----:B---3--:R-:W-:Y:S05]  /*49b0*/  @!P0 BRA `(.L_x_84) ;  /* 0x0000004400608947 */ /* 0x008fea0003800000 */
.L_x_147:
[----:B---3--:R-:W-:-:S07]  /*49c0*/  MOV R0, UR21 ;  /* 0x0000001500007c02 */ /* 0x008fce0008000f00 */
.L_x_85:
[----:B---3--:R-:W-:-:S04]  /*49d0*/  SHF.L.U32 R3, R15, 0x1f, RZ ;  /* 0x0000001f0f037819 */ /* 0x008fc800000006ff */
[----:B------:R3:W4:Y:S03]  /*49e0*/  SYNCS.PHASECHK.TRANS64.TRYWAIT P0, [R0+URZ+0x58], R3 ;  /* 0x00005803000075a7 */ /* 0x00072600080011ff */
[----:B----4-:R-:W-:Y:S05]  /*49f0*/  @!P0 NANOSLEEP.SYNCS 0x989680 ;  /* 0x009896800000895d */ /* 0x010fea0003900000 */
[----:B------:R-:W4:Y:S02]  /*4a00*/  @!P0 SYNCS.PHASECHK.TRANS64 P0, [R0+URZ+0x58], R3 ;  /* 0x00005803000085a7 */ /* 0x000f2400080010ff */
[----:B-12-4-:R-:W-:Y:S05]  /*4a10*/  @P0 EXIT ;  /* 0x000000000000094d */ /* 0x016fea0003800000 */
[----:B------:R-:W-:Y:S05]  /*4a20*/  BRA `(.L_x_85) ;  /* 0xfffffffc00e87947 */ /* 0x000fea000383ffff */
.L_x_74:
[----:B------:R-:W-:-:S06]  /*4a30*/  UISETP.GE.AND UP0, UPT, UR17, 0x4, UPT ;  /* 0x000000041100788c */ /* 0x000fcc000bf06270 */
[----:B------:R-:W-:-:S13]  /*4a40*/  PLOP3.LUT P0, PT, PT, PT, UP0, 0x80, 0x8 ;  /* 0x000000000008781c */ /* 0x000fda0003f0f008 */
[----:B------:R-:W-:Y:S05]  /*4a50*/  @!P0 EXIT ;  /* 0x000000000000894d */ /* 0x000fea0003800000 */
[----:B------:R-:W-:Y:S01]  /*4a60*/  BAR.SYNC.DEFER_BLOCKING 0x6, 0xa0 ;  /* 0x0182800000007b1d */ /* 0x000fe20000010000 */
[C---:B------:R-:W-:Y:S01]  /*4a70*/  IMAD.SHL.U32 R4, R170.reuse, 0x40, RZ ;  /* 0x00000040aa047824 */ /* 0x040fe200078e00ff */
[C---:B------:R-:W-:Y:S01]  /*4a80*/  LOP3.LUT R178, R170.reuse, 0x60, RZ, 0xc0, !PT ;  /* 0x00000060aab27812 */ /* 0x040fe200078ec0ff */
[C---:B------:R-:W-:Y:S01]  /*4a90*/  IMAD.SHL.U32 R137, R170.reuse, 0x8, RZ ;  /* 0x00000008aa897824 */ /* 0x040fe200078e00ff */
[C---:B------:R-:W-:Y:S01]  /*4aa0*/  LOP3.LUT R176, R170.reuse, 0x2, RZ, 0xc0, !PT ;  /* 0x00000002aab07812 */ /* 0x040fe200078ec0ff */
[----:B------:R-:W-:Y:S01]  /*4ab0*/  IMAD.U32 R69, R170, 0x10000, RZ ;  /* 0x00010000aa457824 */ /* 0x000fe200078e00ff */
[----:B------:R-:W-:Y:S02]  /*4ac0*/  UMOV UR44, 0x400 ;  /* 0x00000400002c7882 */ /* 0x000fe40000000000 */
[----:B------:R-:W1:Y:S01]  /*4ad0*/  LDC.64 R156, c[0x0][0x8b0] ;  /* 0x00022c00ff9c7b82 */ /* 0x000e620000000a00 */
[----:B------:R-:W-:Y:S01]  /*4ae0*/  ULEA UR44, UR45, UR44, 0x18 ;  /* 0x0000002c2d2c7291 */ /* 0x000fe2000f8ec0ff */
[----:B------:R-:W-:Y:S01]  /*4af0*/  LOP3.LUT R6, R4, 0x180, RZ, 0xc0, !PT ;  /* 0x0000018004067812 */ /* 0x000fe200078ec0ff */
[----:B------:R-:W-:Y:S01]  /*4b00*/  HFMA2 R68, -RZ, RZ, 0, 0 ;  /* 0x00000000ff447431 */ /* 0x000fe200000001ff */
[----:B------:R-:W-:Y:S01]  /*4b10*/  LOP3.LUT R69, R69, 0x600000, RZ, 0xc0, !PT ;  /* 0x0060000045457812 */ /* 0x000fe200078ec0ff */
[----:B------:R-:W-:Y:S01]  /*4b20*/  UIADD3 UR4, UPT, UPT, UR44, 0x4200, URZ ;  /* 0x000042002c047890 */ /* 0x000fe2000fffe0ff */
[----:B------:R-:W-:Y:S01]  /*4b30*/  LOP3.LUT R137, R6, 0x30, R137, 0xf8, !PT ;  /* 0x0000003006897812 */ /* 0x000fe200078ef889 */
[----:B------:R-:W-:Y:S01]  /*4b40*/  IMAD.MOV.U32 R168, RZ, RZ, RZ ;  /* 0x000000ffffa87224 */ /* 0x000fe200078e00ff */
[----:B------:R-:W2:Y:S01]  /*4b50*/  LDC.64 R138, c[0x0][0x8a8] ;  /* 0x00022a00ff8a7b82 */ /* 0x000ea20000000a00 */
[----:B------:R-:W-:Y:S01]  /*4b60*/  LOP3.LUT R170, R170, 0x4, RZ, 0xc0, !PT ;  /* 0x00000004aaaa7812 */ /* 0x000fe200078ec0ff */
[----:B------:R-:W-:Y:S01]  /*4b70*/  IMAD.MOV.U32 R162, RZ, RZ, RZ ;  /* 0x000000ffffa27224 */ /* 0x000fe200078e00ff */
[----:B------:R-:W-:-:S02]  /*4b80*/  LOP3.LUT R137, R137, 0x1e40, R4, 0xf8, !PT ;  /* 0x00001e4089897812 */ /* 0x000fc400078ef804 */
[----:B------:R-:W-:Y:S01]  /*4b90*/  CS2R R166, SRZ ;  /* 0x0000000000a67805 */ /* 0x000fe2000001ff00 */
[----:B------:R-:W-:Y:S01]  /*4ba0*/  IMAD.MOV.U32 R165, RZ, RZ, RZ ;  /* 0x000000ffffa57224 */ /* 0x000fe200078e00ff */
[----:B------:R-:W-:Y:S01]  /*4bb0*/  IADD3 R169, PT, PT, -R170, 0x2, RZ ;  /* 0x00000002aaa97810 */ /* 0x000fe20007ffe1ff */
[----:B------:R-:W-:Y:S01]  /*4bc0*/  IMAD.MOV R164, RZ, RZ, -R176 ;  /* 0x000000ffffa47224 */ /* 0x000fe200078e0ab0 */
[----:B------:R-:W-:Y:S01]  /*4bd0*/  IADD3 R171, PT, PT, R137, UR44, RZ ;  /* 0x0000002c89ab7c10 */ /* 0x000fe2000fffe0ff */
[----:B------:R-:W3:Y:S01]  /*4be0*/  LDS R0, [UR44+0x120] ;  /* 0x0001202cff007984 */ /* 0x000ee20008000800 */
[----:B------:R-:W-:Y:S01]  /*4bf0*/  IMAD.MOV R163, RZ, RZ, -R170 ;  /* 0x000000ffffa37224 */ /* 0x000fe200078e0aaa */
[----:B------:R-:W-:Y:S01]  /*4c00*/  MOV R177, UR4 ;  /* 0x0000000400b17c02 */ /* 0x000fe20008000f00 */
[----:B------:R-:W4:Y:S01]  /*4c10*/  LDCU UR58, c[0x0][0x370] ;  /* 0x00006e00ff3a77ac */ /* 0x000f220008000800 */
[----:B------:R-:W-:Y:S01]  /*4c20*/  VIADD R171, R171, 0x200 ;  /* 0x00000200abab7836 */ /* 0x000fe20000000000 */
[----:B------:R-:W1:Y:S01]  /*4c30*/  LDCU UR43, c[0x0][0xb0c] ;  /* 0x00016180ff2b77ac */ /* 0x000e620008000800 */
[----:B------:R-:W1:Y:S01]  /*4c40*/  LDCU UR39, c[0x0][0xb30] ;  /* 0x00016600ff2777ac */ /* 0x000e620008000800 */
[----:B------:R-:W1:Y:S01]  /*4c50*/  LDCU.64 UR56, c[0x0][0x888] ;  /* 0x00011100ff3877ac */ /* 0x000e620008000a00 */
[----:B------:R-:W1:Y:S01]  /*4c60*/  LDCU.64 UR40, c[0x0][0xb28] ;  /* 0x00016500ff2877ac */ /* 0x000e620008000a00 */
[----:B------:R-:W1:Y:S01]  /*4c70*/  LDCU.64 UR60, c[0x0][0x890] ;  /* 0x00011200ff3c77ac */ /* 0x000e620008000a00 */
[----:B------:R-:W1:Y:S01]  /*4c80*/  LDCU.128 UR52, c[0x0][0xb10] ;  /* 0x00016200ff3477ac */ /* 0x000e620008000c00 */
[----:B------:R-:W1:Y:S01]  /*4c90*/  LDCU UR47, c[0x0][0x374] ;  /* 0x00006e80ff2f77ac */ /* 0x000e620008000800 */
[----:B------:R-:W-:Y:S01]  /*4ca0*/  UIADD3 UR62, UPT, UPT, UR44, 0x200, URZ ;  /* 0x000002002c3e7890 */ /* 0x000fe2000fffe0ff */
[----:B-1234-:R-:W-:-:S11]  /*4cb0*/  IMAD.IADD R69, R0, 0x1, R69 ;  /* 0x0000000100457824 */ /* 0x01efd600078e0245 */
.L_x_112:
[C---:B------:R-:W-:Y:S02]  /*4cc0*/  LEA R3, R162.reuse, UR44, 0x3 ;  /* 0x0000002ca2037c11 */ /* 0x040fe4000f8e18ff */
[----:B------:R-:W-:Y:S02]  /*4cd0*/  SHF.L.U32 R0, R167, 0x1f, RZ ;  /* 0x0000001fa7007819 */ /* 0x000fe400000006ff */
[----:B-1----:R-:W-:Y:S02]  /*4ce0*/  LEA R5, R162, UR44, 0x4 ;  /* 0x0000002ca2057c11 */ /* 0x002fe4000f8e20ff */
[----:B------:R-:W1:Y:S02]  /*4cf0*/  SYNCS.PHASECHK.TRANS64.TRYWAIT P0, [R3+URZ+0x70], R0 ;  /* 0x00007000030075a7 */ /* 0x000e6400080011ff */
[----:B-1----:R-:W-:Y:S05]  /*4d00*/  @!P0 BRA `(.L_x_86) ;  /* 0x0000004000a48947 */ /* 0x002fea0003800000 */
.L_x_148:
        /* <DEDUP_REMOVED lines=11> */
[----:B------:R-:W-:Y:S01]  /*4dc0*/  PLOP3.LUT P0, PT, PT, PT, UP1, 0x80, 0x8 ;  /* 0x000000000008781c */ /* 0x000fe20003f0f018 */
[----:B------:R-:W-:Y:S11]  /*4dd0*/  UP2UR UR46, UPR, URZ, 0x2 ;  /* 0x00000002ff2e7883 */ /* 0x000ff60008000000 */
[----:B------:R-:W-:Y:S01]  /*4de0*/  @!UPT UIADD3 URZ, UPT, UPT, URZ, URZ, URZ ;  /* 0x000000fffffff290 */ /* 0x000fe2000fffe0ff */
[----:B-1----:R-:W-:Y:S02]  /*4df0*/  @P0 SHF.R.U32.HI R0, RZ, 0x10, R5 ;  /* 0x00000010ff000819 */ /* 0x002fe40000011605 */
        /* <DEDUP_REMOVED lines=12> */
[----:B------:R-:W2:Y:S01]  /*4ec0*/  LDCU UR12, c[0x0][0xb20] ;  /* 0x00016400ff0c77ac */ /* 0x000ea20008000800 */
[----:B------:R-:W-:Y:S02]  /*4ed0*/  UIMAD.WIDE.U32 UR4, UR47, UR55, URZ ;  /* 0x000000372f0472a5 */ /* 0x000fe4000f8e00ff */
[----:B------:R-:W-:Y:S02]  /*4ee0*/  UIMAD.WIDE.U32 UR6, UR58, UR52, URZ ;  /* 0x000000343a0672a5 */ /* 0x000fe4000f8e00ff */
[----:B------:R-:W-:Y:S02]  /*4ef0*/  UISETP.NE.AND UP0, UPT, UR54, 0x1, UPT ;  /* 0x000000013600788c */ /* 0x000fe4000bf05270 */
[----:B------:R-:W-:Y:S02]  /*4f00*/  UIMAD.WIDE.U32 UR8, UR37, UR55, URZ ;  /* 0x00000037250872a5 */ /* 0x000fe4000f8e00ff */
[----:B------:R-:W-:Y:S02]  /*4f10*/  UIMAD.WIDE.U32 UR10, UR38, UR52, URZ ;  /* 0x00000034260a72a5 */ /* 0x000fe4000f8e00ff */
[----:B------:R-:W-:Y:S02]  /*4f20*/  UISETP.NE.AND UP1, UPT, UR43, 0x1, UPT ;  /* 0x000000012b00788c */ /* 0x000fe4000bf25270 */
[----:B------:R-:W-:Y:S01]  /*4f30*/  UISETP.NE.AND UP2, UPT, UR42, 0x1, UPT ;  /* 0x000000012a00788c */ /* 0x000fe2000bf45270 */
[----:B------:R-:W-:Y:S02]  /*4f40*/  UMOV UR4, UR5 ;  /* 0x0000000500047c82 */ /* 0x000fe40008000000 */
[----:B--2---:R-:W-:Y:S03]  /*4f50*/  USHF.R.U32.HI UR5, URZ, UR12, UR4 ;  /* 0x0000000cff057299 */ /* 0x004fe60008011604 */
[----:B------:R-:W-:Y:S02]  /*4f60*/  UMOV UR4, UR7 ;  /* 0x0000000700047c82 */ /* 0x000fe40008000000 */
[----:B------:R-:W-:Y:S02]  /*4f70*/  USHF.R.U32.HI UR7, URZ, UR53, UR4 ;  /* 0x00000035ff077299 */ /* 0x000fe40008011604 */
[----:B------:R-:W-:Y:S02]  /*4f80*/  USEL UR4, UR47, UR5, !UP0 ;  /* 0x000000052f047287 */ /* 0x000fe4000c000000 */
[----:B------:R-:W-:Y:S01]  /*4f90*/  USEL UR7, UR58, UR7, !UP1 ;  /* 0x000000073a077287 */ /* 0x000fe2000c800000 */
[----:B------:R-:W-:Y:S01]  /*4fa0*/  UMOV UR5, UR9 ;  /* 0x0000000900057c82 */ /* 0x000fe20008000000 */
[----:B------:R-:W-:Y:S02]  /*4fb0*/  UIMAD.WIDE.U32 UR8, UR4, UR40, URZ ;  /* 0x00000028040872a5 */ /* 0x000fe4000f8e00ff */
[----:B------:R-:W-:Y:S03]  /*4fc0*/  USHF.R.U32.HI UR6, URZ, UR12, UR5 ;  /* 0x0000000cff067299 */ /* 0x000fe60008011605 */
[----:B------:R-:W-:Y:S01]  /*4fd0*/  UMOV UR5, UR11 ;  /* 0x0000000b00057c82 */ /* 0x000fe20008000000 */
[----:B------:R-:W-:Y:S02]  /*4fe0*/  UIMAD.WIDE.U32 UR10, UR7, UR40, URZ ;  /* 0x00000028070a72a5 */ /* 0x000fe4000f8e00ff */
[----:B------:R-:W-:Y:S02]  /*4ff0*/  USHF.R.U32.HI UR12, URZ, UR53, UR5 ;  /* 0x00000035ff0c7299 */ /* 0x000fe40008011605 */
[----:B------:R-:W-:Y:S01]  /*5000*/  USEL UR6, UR37, UR6, !UP0 ;  /* 0x0000000625067287 */ /* 0x000fe2000c000000 */
[----:B------:R-:W-:Y:S02]  /*5010*/  UMOV UR5, UR9 ;  /* 0x0000000900057c82 */ /* 0x000fe40008000000 */
[----:B------:R-:W-:Y:S01]  /*5020*/  UMOV UR10, UR11 ;  /* 0x0000000b000a7c82 */ /* 0x000fe20008000000 */
[----:B------:R-:W-:Y:S02]  /*5030*/  @UP2 USHF.R.U32.HI UR4, URZ, UR41, UR5 ;  /* 0x00000029ff042299 */ /* 0x000fe40008011605 */
[----:B------:R-:W-:Y:S02]  /*5040*/  @UP2 USHF.R.U32.HI UR7, URZ, UR41, UR10 ;  /* 0x00000029ff072299 */ /* 0x000fe4000801160a */
[----:B------:R-:W-:Y:S02]  /*5050*/  UIMAD UR4, UR42, UR4, URZ ;  /* 0x000000042a0472a4 */ /* 0x000fe4000f8e02ff */
[----:B------:R-:W-:Y:S02]  /*5060*/  UIMAD.WIDE.U32 UR10, UR6, UR40, URZ ;  /* 0x00000028060a72a5 */ /* 0x000fe4000f8e00ff */
[----:B------:R-:W-:Y:S02]  /*5070*/  USEL UR5, UR38, UR12, !UP1 ;  /* 0x0000000c26057287 */ /* 0x000fe4000c800000 */
[----:B------:R-:W-:Y:S02]  /*5080*/  UIMAD UR8, UR42, UR7, URZ ;  /* 0x000000072a0872a4 */ /* 0x000fe4000f8e02ff */
[----:B------:R-:W-:Y:S03]  /*5090*/  UISETP.GE.AND UP0, UPT, UR6, UR4, UPT ;  /* 0x000000040600728c */ /* 0x000fe6000bf06270 */
[----:B------:R-:W-:Y:S01]  /*50a0*/  UMOV UR4, UR11 ;  /* 0x0000000b00047c82 */ /* 0x000fe20008000000 */
[----:B------:R-:W-:Y:S02]  /*50b0*/  UISETP.GE.OR UP0, UPT, UR5, UR8, UP0 ;  /* 0x000000080500728c */ /* 0x000fe40008706670 */
[----:B------:R-:W-:Y:S02]  /*50c0*/  USHF.R.U32.HI UR4, URZ, UR41, UR4 ;  /* 0x00000029ff047299 */ /* 0x000fe40008011604 */
[----:B------:R-:W-:Y:S02]  /*50d0*/  UIMAD.WIDE.U32 UR8, UR5, UR40, URZ ;  /* 0x00000028050872a5 */ /* 0x000fe4000f8e00ff */
[----:B------:R-:W-:Y:S02]  /*50e0*/  USEL UR11, UR6, UR4, !UP2 ;  /* 0x00000004060b7287 */ /* 0x000fe4000d000000 */
[----:B------:R-:W-:Y:S02]  /*50f0*/  UIADD3 UR8, UPT, UPT, -UR5, URZ, URZ ;  /* 0x000000ff05087290 */ /* 0x000fe4000fffe1ff */
[----:B------:R-:W-:Y:S01]  /*5100*/  UIADD3 UR10, UPT, UPT, -UR11, URZ, URZ ;  /* 0x000000ff0b0a7290 */ /* 0x000fe2000fffe1ff */
[----:B------:R-:W-:Y:S01]  /*5110*/  @!UP0 UMOV UR4, UR9 ;  /* 0x0000000900048c82 */ /* 0x000fe20008000000 */
[----:B------:R-:W-:Y:S02]  /*5120*/  UIADD3 UR9, UPT, UPT, -UR6, URZ, URZ ;  /* 0x000000ff06097290 */ /* 0x000fe4000fffe1ff */
[----:B------:R-:W-:Y:S02]  /*5130*/  @!UP0 USHF.R.U32.HI UR4, URZ, UR41, UR4 ;  /* 0x00000029ff048299 */ /* 0x000fe40008011604 */
[----:B------:R-:W-:Y:S02]  /*5140*/  UIMAD UR10, UR42, UR10, UR6 ;  /* 0x0000000a2a0a72a4 */ /* 0x000fe4000f8e0206 */
[----:B------:R-:W-:Y:S04]  /*5150*/  @!UP0 USEL UR4, UR5, UR4, !UP2 ;  /* 0x0000000405048287 */ /* 0x000fe8000d000000 */
[----:B------:R-:W-:Y:S02]  /*5160*/  @!UP0 UIMAD UR10, UR7, UR10, UR4 ;  /* 0x0000000a070a82a4 */ /* 0x000fe4000f8e0204 */
[----:B------:R-:W-:Y:S02]  /*5170*/  @!UP0 UIADD3 UR11, UPT, UPT, UR11, -UR4, URZ ;  /* 0x800000040b0b8290 */ /* 0x000fe4000fffe0ff */
[----:B------:R-:W-:Y:S02]  /*5180*/  UIMAD UR7, UR43, UR8, UR38 ;  /* 0x000000082b0772a4 */ /* 0x000fe4000f8e0226 */
[----:B------:R-:W-:Y:S02]  /*5190*/  @!UP0 UIMAD UR6, UR11, UR42, UR5 ;  /* 0x0000002a0b0682a4 */ /* 0x000fe4000f8e0205 */
[----:B------:R-:W-:Y:S01]  /*51a0*/  UIMAD UR4, UR54, UR9, UR37 ;  /* 0x00000009360472a4 */ /* 0x000fe2000f8e0225 */
[----:B------:R-:W-:Y:S02]  /*51b0*/  @!UP0 UMOV UR5, UR10 ;  /* 0x0000000a00058c82 */ /* 0x000fe40008000000 */
[----:B------:R-:W-:Y:S02]  /*51c0*/  UIMAD UR38, UR5, UR43, UR7 ;  /* 0x0000002b052672a4 */ /* 0x000fe4000f8e0207 */
[----:B------:R-:W-:Y:S11]  /*51d0*/  UIMAD UR37, UR6, UR54, UR4 ;  /* 0x00000036062572a4 */ /* 0x000ff6000f8e0204 */
[----:B------:R-:W-:Y:S01]  /*51e0*/  @!UPT UIADD3 URZ, UPT, UPT, URZ, URZ, URZ ;  /* 0x000000fffffff290 */ /* 0x000fe2000fffe0ff */
.L_x_87:
[----:B------:R-:W-:Y:S01]  /*51f0*/  UISETP.NE.AND UP0, UPT, UR39, 0x1, UPT ;  /* 0x000000012700788c */ /* 0x000fe2000bf05270 */
[----:B------:R-:W-:Y:S01]  /*5200*/  IADD3 R162, PT, PT, R162, 0x1, RZ ;  /* 0x00000001a2a27810 */ /* 0x000fe20007ffe0ff */
[----:B------:R-:W-:Y:S02]  /*5210*/  USHF.L.U32 UR50, UR16, 0x7, URZ ;  /* 0x0000000710327899 */ /* 0x000fe400080006ff */
[----:B------:R-:W-:Y:S07]  /*5220*/  USHF.L.U32 UR49, UR20, 0x7, URZ ;  /* 0x0000000714317899 */ /* 0x000fee00080006ff */
[----:B------:R-:W2:Y:S01]  /*5230*/  @!UP0 LDCU.128 UR12, c[0x0][0xb10] ;  /* 0x00016200ff0c87ac */ /* 0x000ea20008000c00 */
[----:B------:R-:W3:Y:S01]  /*5240*/  @!UP0 LDCU UR5, c[0x0][0xb0c] ;  /* 0x00016180ff0587ac */ /* 0x000ee20008000800 */
[----:B------:R-:W4:Y:S01]  /*5250*/  @!UP0 LDCU UR10, c[0x0][0xb20] ;  /* 0x00016400ff0a87ac */ /* 0x000f220008000800 */
[----:B--2---:R-:W-:Y:S02]  /*5260*/  UIMAD.WIDE.U32 UR8, UR38, UR12, URZ ;  /* 0x0000000c260872a5 */ /* 0x004fe4000f8e00ff */
[----:B------:R-:W-:Y:S02]  /*5270*/  UIMAD.WIDE.U32 UR6, UR37, UR15, URZ ;  /* 0x0000000f250672a5 */ /* 0x000fe4000f8e00ff */
[----:B------:R-:W-:Y:S03]  /*5280*/  @!UP0 UISETP.NE.AND UP1, UPT, UR14, 0x1, UPT ;  /* 0x000000010e00888c */ /* 0x000fe6000bf25270 */
[----:B------:R-:W-:Y:S01]  /*5290*/  @!UP0 UMOV UR4, UR9 ;  /* 0x0000000900048c82 */ /* 0x000fe20008000000 */
[----:B---3--:R-:W-:Y:S02]  /*52a0*/  @!UP0 UISETP.NE.AND UP2, UPT, UR5, 0x1, UPT ;  /* 0x000000010500888c */ /* 0x008fe4000bf45270 */
[----:B------:R-:W-:Y:S01]  /*52b0*/  @!UP0 USHF.R.U32.HI UR4, URZ, UR13, UR4 ;  /* 0x0000000dff048299 */ /* 0x000fe20008011604 */
[----:B------:R-:W-:Y:S02]  /*52c0*/  @!UP0 UMOV UR6, UR7 ;  /* 0x0000000700068c82 */ /* 0x000fe40008000000 */
[----:B----4-:R-:W-:Y:S02]  /*52d0*/  @!UP0 USHF.R.U32.HI UR6, URZ, UR10, UR6 ;  /* 0x0000000aff068299 */ /* 0x010fe40008011606 */
[----:B------:R-:W-:Y:S02]  /*52e0*/  @!UP0 USEL UR7, UR38, UR4, !UP2 ;  /* 0x0000000426078287 */ /* 0x000fe4000d000000 */
[----:B------:R-:W-:Y:S04]  /*52f0*/  @!UP0 USEL UR6, UR37, UR6, !UP1 ;  /* 0x0000000625068287 */ /* 0x000fe8000c800000 */
[----:B------:R-:W-:Y:S02]  /*5300*/  @!UP0 UIADD3 UR4, UPT, UPT, -UR7, UR6, URZ ;  /* 0x0000000607048290 */ /* 0x000fe4000fffe1ff */
[----:B------:R-:W-:Y:S02]  /*5310*/  @!UP0 UIADD3 UR6, UPT, UPT, UR7, -UR6, URZ ;  /* 0x8000000607068290 */ /* 0x000fe4000fffe0ff */
[----:B------:R-:W-:Y:S02]  /*5320*/  @!UP0 UIMAD UR38, UR4, UR5, UR38 ;  /* 0x00000005042682a4 */ /* 0x000fe4000f8e0226 */
[----:B------:R-:W-:Y:S02]  /*5330*/  @!UP0 UIMAD UR37, UR6, UR14, UR37 ;  /* 0x0000000e062582a4 */ /* 0x000fe4000f8e0225 */
[----:B------:R-:W-:Y:S09]  /*5340*/  ULOP3.LUT UP0, URZ, UR62, 0x1b0, URZ, 0xc0, !UPT ;  /* 0x000001b03eff7892 */ /* 0x000ff2000f80c0ff */
[----:B------:R-:W-:Y:S05]  /*5350*/  BRA.U !UP0, `(.L_x_88) ;  /* 0x0000000108407547 */ /* 0x000fea000b800000 */
[----:B------:R-:W2:Y:S01]  /*5360*/  LDCU.64 UR8, c[0x4][0x80] ;  /* 0x01001000ff0877ac */ /* 0x000ea20008000a00 */
[----:B------:R-:W-:Y:S01]  /*5370*/  MOV R3, 0x0 ;  /* 0x0000000000037802 */ /* 0x000fe20000000f00 */
[----:B------:R-:W-:Y:S02]  /*5380*/  HFMA2 R12, -RZ, RZ, 0, 5.9604644775390625e-08 ;  /* 0x00000001ff0c7431 */ /* 0x000fe400000001ff */
[----:B------:R-:W-:Y:S02]  /*5390*/  IMAD.MOV.U32 R8, RZ, RZ, 0x70 ;  /* 0x00000070ff087424 */ /* 0x000fe400078e00ff */
[----:B------:R-:W-:Y:S01]  /*53a0*/  IMAD.MOV.U32 R13, RZ, RZ, RZ ;  /* 0x000000ffff0d7224 */ /* 0x000fe200078e00ff */
[----:B------:R-:W3:Y:S01]  /*53b0*/  LDCU.64 UR6, c[0x4][0x88] ;  /* 0x01001100ff0677ac */ /* 0x000ee20008000a00 */
[----:B------:R-:W4:Y:S01]  /*53c0*/  LDC.64 R2, c[0x4][R3] ;  /* 0x0100000003027b82 */ /* 0x000f220000000a00 */
[----:B------:R-:W1:Y:S01]  /*53d0*/  LDCU.64 UR4, c[0x4][0x8] ;  /* 0x01000100ff0477ac */ /* 0x000e620008000a00 */
[----:B--2---:R-:W-:Y:S01]  /*53e0*/  MOV R5, UR9 ;  /* 0x0000000900057c02 */ /* 0x004fe20008000f00 */
[----:B------:R-:W-:Y:S01]  /*53f0*/  IMAD.U32 R4, RZ, RZ, UR8 ;  /* 0x00000008ff047e24 */ /* 0x000fe2000f8e00ff */
[----:B---3--:R-:W-:Y:S01]  /*5400*/  MOV R7, UR7 ;  /* 0x0000000700077c02 */ /* 0x008fe20008000f00 */
[----:B------:R-:W-:Y:S01]  /*5410*/  IMAD.U32 R6, RZ, RZ, UR6 ;  /* 0x00000006ff067e24 */ /* 0x000fe2000f8e00ff */
[----:B-1----:R-:W-:Y:S01]  /*5420*/  MOV R11, UR5 ;  /* 0x00000005000b7c02 */ /* 0x002fe20008000f00 */
[----:B------:R-:W-:Y:S02]  /*5430*/  IMAD.U32 R10, RZ, RZ, UR4 ;  /* 0x00000004ff0a7e24 */ /* 0x000fe4000f8e00ff */
[----:B------:R-:W-:Y:S07]  /*5440*/  LEPC R20, `(.L_x_88) ;  /* 0x000000001014794e */ /* 0x000fee0000000000 */
[----:B----45:R-:W-:Y:S05]  /*5450*/  CALL.ABS.NOINC R2 ;  /* 0x0000000002007343 */ /* 0x030fea0003c00000 */
.L_x_88:
[----:B------:R-:W-:Y:S01]  /*5460*/  LOP3.LUT P0, RZ, R177, 0x1b0, RZ, 0xc0, !PT ;  /* 0x000001b0b1ff7812 */ /* 0x000fe2000780c0ff */
[----:B------:R-:W-:Y:S11]  /*5470*/  BSSY.RECONVERGENT B6, `(.L_x_89) ;  /* 0x0000013000067945 */ /* 0x000ff60003800200 */
[----:B------:R-:W-:Y:S01]  /*5480*/  @!UPT UIADD3 URZ, UPT, UPT, URZ, URZ, URZ ;  /* 0x000000fffffff290 */ /* 0x000fe2000fffe0ff */
[----:B------:R-:W-:Y:S05]  /*5490*/  @!P0 BRA `(.L_x_90) ;  /* 0x0000000000408947 */ /* 0x000fea0003800000 */
        /* <DEDUP_REMOVED lines=16> */
.L_x_90:
[----:B------:R-:W-:Y:S05]  /*55a0*/  BSYNC.RECONVERGENT B6 ;  /* 0x0000000000067941 */ /* 0x000fea0003800200 */
.L_x_89:
[----:B------:R-:W-:Y:S01]  /*55b0*/  R2UR UR4, R161 ;  /* 0x00000000a10472ca */ /* 0x000fe200000e0000 */
[----:B------:R-:W-:Y:S01]  /*55c0*/  UISETP.NE.U32.AND UP0, UPT, UR60, URZ, UPT ;  /* 0x000000ff3c00728c */ /* 0x000fe2000bf05070 */
[----:B------:R-:W-:Y:S02]  /*55d0*/  ISETP.NE.U32.AND P4, PT, R156, RZ, PT ;  /* 0x000000ff9c00720c */ /* 0x000fe40003f85070 */
[----:B------:R-:W-:Y:S01]  /*55e0*/  ISETP.NE.U32.AND P2, PT, RZ, UR56, PT ;  /* 0x00000038ff007c0c */ /* 0x000fe2000bf45070 */
[----:B------:R-:W-:Y:S01]  /*55f0*/  UISETP.NE.AND.EX UP1, UPT, UR61, URZ, UPT, UP0 ;  /* 0x000000ff3d00728c */ /* 0x000fe2000bf25300 */
[----:B------:R-:W-:Y:S01]  /*5600*/  ISETP.NE.AND.EX P4, PT, R157, RZ, PT, P4 ;  /* 0x000000ff9d00720c */ /* 0x000fe20003f85340 */
[----:B------:R-:W-:Y:S01]  /*5610*/  UPLOP3.LUT UP0, UPT, UPT, UPT, UPT, 0x40, 0x4 ;  /* 0x000000000004789c */ /* 0x000fe20003f0e870 */
[----:B------:R-:W-:Y:S05]  /*5620*/  ISETP.NE.AND.EX P2, PT, RZ, UR57, PT, P2 ;  /* 0x00000039ff007c0c */ /* 0x000fea000bf45320 */
[----:B------:R-:W-:Y:S06]  /*5630*/  UISETP.NE.AND UP2, UPT, UR4, URZ, UPT ;  /* 0x000000ff0400728c */ /* 0x000fec000bf45270 */
[----:B------:R-:W-:Y:S05]  /*5640*/  PLOP3.LUT P1, PT, PT, PT, UP2, 0x80, 0x8 ;  /* 0x000000000008781c */ /* 0x000fea0003f2f028 */
[----:B------:R-:W-:Y:S06]  /*5650*/  @UP2 UPLOP3.LUT UP0, UPT, UPT, UPT, UP1, 0x80, 0x8 ;  /* 0x000000000008289c */ /* 0x000fec0003f0f010 */
[----:B------:R-:W-:Y:S01]  /*5660*/  PLOP3.LUT P0, PT, PT, PT, UP0, 0x80, 0x8 ;  /* 0x000000000008781c */ /* 0x000fe20003f0f008 */
[----:B------:R-:W-:Y:S01]  /*5670*/  @!UPT UIADD3 URZ, UPT, UPT, URZ, URZ, URZ ;  /* 0x000000fffffff290 */ /* 0x000fe2000fffe0ff */
[----:B------:R-:W-:Y:S11]  /*5680*/  BRA.U !UP1, `(.L_x_91) ;  /* 0x00000001093c7547 */ /* 0x000ff6000b800000 */
[----:B------:R-:W-:Y:S01]  /*5690*/  UISETP.NE.U32.AND UP0, UPT, UR56, URZ, UPT ;  /* 0x000000ff3800728c */ /* 0x000fe2000bf05070 */
[----:B-1----:R-:W-:Y:S01]  /*56a0*/  HFMA2 R0, -RZ, RZ, 0, 5.9604644775390625e-08 ;  /* 0x00000001ff007431 */ /* 0x002fe200000001ff */
[----:B------:R-:W1:Y:S01]  /*56b0*/  LDCU.64 UR8, c[0x0][0x358] ;  /* 0x00006b00ff0877ac */ /* 0x000e620008000a00 */
[----:B------:R-:W-:Y:S01]  /*56c0*/  IMAD.MOV.U32 R158, RZ, RZ, 0x1 ;  /* 0x00000001ff9e7424 */ /* 0x000fe200078e00ff */
[----:B------:R-:W-:Y:S06]  /*56d0*/  UISETP.NE.AND.EX UP0, UPT, UR57, URZ, UPT, UP0 ;  /* 0x000000ff3900728c */ /* 0x000fec000bf05300 */
[----:B------:R-:W-:Y:S05]  /*56e0*/  PLOP3.LUT P3, PT, PT, PT, UP0, 0x80, 0x8 ;  /* 0x000000000008781c */ /* 0x000fea0003f6f008 */
[----:B------:R-:W2:Y:S01]  /*56f0*/  @UP0 LDCU.64 UR4, c[0x0][0x888] ;  /* 0x00011100ff0407ac */ /* 0x000ea20008000a00 */
[----:B------:R-:W-:Y:S07]  /*5700*/  @UP0 UIMAD UR6, UR36, UR60, URZ ;  /* 0x0000003c240602a4 */ /* 0x000fee000f8e02ff */
[----:B------:R-:W-:Y:S01]  /*5710*/  @!P3 PRMT R158, R0, 0x7610, R158 ;  /* 0x00007610009eb816 */ /* 0x000fe2000000009e */
[----:B--2---:R-:W-:Y:S06]  /*5720*/  @UP0 UIMAD.WIDE UR4, UR6, 0x4, UR4 ;  /* 0x00000004060408a5 */ /* 0x004fec000f8e0204 */
[----:B------:R-:W-:Y:S01]  /*5730*/  IMAD.U32 R2, RZ, RZ, UR4 ;  /* 0x00000004ff027e24 */ /* 0x000fe2000f8e00ff */
[----:B------:R-:W-:Y:S04]  /*5740*/  MOV R3, UR5 ;  /* 0x0000000500037c02 */ /* 0x000fe80008000f00 */
[----:B------:R-:W2:Y:S01]  /*5750*/  @!UP0 LDCU UR4, c[0x0][0x880] ;  /* 0x00011000ff0487ac */ /* 0x000ea20008000800 */
[----:B-1---5:R3:W5:Y:S02]  /*5760*/  @P3 LDG.E R73, desc[UR8][R2.64] ;  /* 0x0000000802493981 */ /* 0x022764000c1e1900 */
[----:B--23--:R-:W-:Y:S02]  /*5770*/  @!P3 IMAD.U32 R73, RZ, RZ, UR4 ;  /* 0x00000004ff49be24 */ /* 0x00cfe4000f8e00ff */
.L_x_91:
[----:B------:R-:W-:Y:S05]  /*5780*/  @!P4 BRA `(.L_x_92) ;  /* 0x000000000024c947 */ /* 0x000fea0003800000 */
[----:B------:R-:W-:Y:S01]  /*5790*/  ISETP.NE.U32.AND P3, PT, R138, RZ, PT ;  /* 0x000000ff8a00720c */ /* 0x000fe20003f65070 */
[----:B------:R-:W2:Y:S03]  /*57a0*/  LDCU.64 UR4, c[0x0][0x358] ;  /* 0x00006b00ff0477ac */ /* 0x000ea60008000a00 */
[----:B------:R-:W-:Y:S11]  /*57b0*/  ISETP.NE.AND.EX P3, PT, R139, RZ, PT, P3 ;  /* 0x000000ff8b00720c */ /* 0x000ff60003f65330 */
[----:B------:R-:W-:Y:S02]  /*57c0*/  @!UPT UIADD3 URZ, UPT, UPT, URZ, URZ, URZ ;  /* 0x000000fffffff290 */ /* 0x000fe4000fffe0ff */
[----:B------:R-:W3:Y:S01]  /*57d0*/  @P3 LDC.64 R2, c[0x0][0x8a8] ;  /* 0x00022a00ff023b82 */ /* 0x000ee20000000a00 */
[----:B-1----:R-:W-:Y:S04]  /*57e0*/  @P3 IMAD R0, R156, UR36, RZ ;  /* 0x000000249c003c24 */ /* 0x002fe8000f8e02ff */
[----:B---3--:R-:W-:Y:S05]  /*57f0*/  @P3 IMAD.WIDE R2, R0, 0x4, R2 ;  /* 0x0000000400023825 */ /* 0x008fea00078e0202 */
[----:B--2--5:R2:W5:Y:S02]  /*5800*/  @P3 LDG.E R70, desc[UR4][R2.64] ;  /* 0x0000000402463981 */ /* 0x024564000c1e1900 */
[----:B--2---:R-:W3:Y:S02]  /*5810*/  @!P3 LDC R70, c[0x0][0x8a0] ;  /* 0x00022800ff46bb82 */ /* 0x004ee40000000800 */
.L_x_92:
[----:B-----5:R-:W-:Y:S01]  /*5820*/  FSETP.NEU.AND P4, PT, R73, RZ, PT ;  /* 0x000000ff4900720b */ /* 0x020fe20003f8d000 */
[----:B------:R-:W-:Y:S01]  /*5830*/  BSSY B1, `(.L_x_93) ;  /* 0x0000047000017945 */ /* 0x000fe20003800000 */
[----:B------:R-:W-:Y:S01]  /*5840*/  SEL R7, RZ, 0xffffffff, P2 ;  /* 0xffffffffff077807 */ /* 0x000fe20001000000 */
[----:B------:R-:W-:Y:S01]  /*5850*/  IMAD.MOV.U32 R187, RZ, RZ, 0x1 ;  /* 0x00000001ffbb7424 */ /* 0x000fe200078e00ff */
[----:B------:R-:W-:Y:S01]  /*5860*/  LOP3.LUT P3, RZ, R158, 0xff, RZ, 0xc0, !PT ;  /* 0x000000ff9eff7812 */ /* 0x000fe2000786c0ff */
[----:B------:R-:W-:Y:S01]  /*5870*/  IMAD R71, R68, 0x80, R69 ;  /* 0x0000008044477824 */ /* 0x000fe200078e0245 */
[----:B-1----:R-:W-:Y:S02]  /*5880*/  @P1 SEL R0, RZ, 0xffffffff, P4 ;  /* 0xffffffffff001807 */ /* 0x002fe40002000000 */
[----:B------:R-:W-:Y:S02]  /*5890*/  CS2R R154, SRZ ;  /* 0x00000000009a7805 */ /* 0x000fe4000001ff00 */
[----:B------:R-:W-:Y:S02]  /*58a0*/  LEA R3, R166, UR44, 0x3 ;  /* 0x0000002ca6037c11 */ /* 0x000fe4000f8e18ff */
[----:B------:R-:W-:Y:S02]  /*58b0*/  CS2R R152, SRZ ;  /* 0x0000000000987805 */ /* 0x000fe4000001ff00 */
[----:B------:R-:W-:Y:S02]  /*58c0*/  @P0 SEL R0, R7, R0, !P3 ;  /* 0x0000000007000207 */ /* 0x000fe40005800000 */
[----:B------:R-:W-:Y:S02]  /*58d0*/  CS2R R150, SRZ ;  /* 0x0000000000967805 */ /* 0x000fe4000001ff00 */
[----:B------:R-:W-:Y:S02]  /*58e0*/  LEA R186, R68, UR44, 0x3 ;  /* 0x0000002c44ba7c11 */ /* 0x000fe4000f8e18ff */
[----:B------:R-:W-:Y:S02]  /*58f0*/  CS2R R148, SRZ ;  /* 0x0000000000947805 */ /* 0x000fe4000001ff00 */
[----:B------:R-:W-:Y:S02]  /*5900*/  @P1 LOP3.LUT R0, R0, 0x1, RZ, 0xc0, !PT ;  /* 0x0000000100001812 */ /* 0x000fe400078ec0ff */
[----:B------:R-:W-:Y:S02]  /*5910*/  CS2R R146, SRZ ;  /* 0x0000000000927805 */ /* 0x000fe4000001ff00 */
[----:B------:R-:W-:Y:S02]  /*5920*/  SHF.L.U32 R5, R168, 0x1f, RZ ;  /* 0x0000001fa8057819 */ /* 0x000fe400000006ff */
[----:B------:R-:W-:Y:S02]  /*5930*/  CS2R R144, SRZ ;  /* 0x0000000000907805 */ /* 0x000fe4000001ff00 */
[----:B------:R-:W-:Y:S02]  /*5940*/  ISETP.NE.U32.OR P6, PT, R0, 0x1, !P1 ;  /* 0x000000010000780c */ /* 0x000fe40004fc5470 */
[----:B------:R-:W-:Y:S02]  /*5950*/  CS2R R142, SRZ ;  /* 0x00000000008e7805 */ /* 0x000fe4000001ff00 */
[----:B------:R-:W-:Y:S02]  /*5960*/  PLOP3.LUT P2, PT, PT, PT, UP1, 0x80, 0x8 ;  /* 0x000000000008781c */ /* 0x000fe40003f4f018 */
[----:B------:R-:W-:Y:S02]  /*5970*/  CS2R R140, SRZ ;  /* 0x00000000008c7805 */ /* 0x000fe4000001ff00 */
[----:B------:R-:W-:Y:S02]  /*5980*/  SEL R0, RZ, 0xffffffff, P4 ;  /* 0xffffffffff007807 */ /* 0x000fe40002000000 */
[----:B------:R-:W-:Y:S03]  /*5990*/  P2R R172, PR, RZ, 0x40 ;  /* 0x00000040ffac7803 */ /* 0x000fe60000000000 */
[----:B------:R-:W-:Y:S04]  /*59a0*/  @P6 SHF.L.U32 R2, R165, 0x1f, RZ ;  /* 0x0000001fa5026819 */ /* 0x000fe800000006ff */
[----:B------:R-:W-:Y:S01]  /*59b0*/  @P2 SEL R0, R7, R0, !P3 ;  /* 0x0000000007002207 */ /* 0x000fe20005800000 */
[----:B------:R-:W1:Y:S03]  /*59c0*/  @P6 SYNCS.PHASECHK.TRANS64.TRYWAIT P1, [R3+URZ+0x40], R2 ;  /* 0x00004002030065a7 */ /* 0x000e6600080211ff */
[----:B------:R-:W-:Y:S04]  /*59d0*/  LOP3.LUT R0, R0, 0x1, RZ, 0xc0, !PT ;  /* 0x0000000100007812 */ /* 0x000fe800078ec0ff */
[----:B------:R-:W-:Y:S04]  /*59e0*/  ISETP.NE.U32.AND P5, PT, R0, 0x1, PT ;  /* 0x000000010000780c */ /* 0x000fe80003fa5070 */
[----:B------:R-:W-:Y:S01]  /*59f0*/  P2R R192, PR, RZ, 0x20 ;  /* 0x00000020ffc07803 */ /* 0x000fe20000000000 */
[----:B------:R2:W4:Y:S01]  /*5a00*/  SYNCS.PHASECHK.TRANS64.TRYWAIT P0, [R186+URZ+0x90], R5 ;  /* 0x00009005ba0075a7 */ /* 0x00052200080011ff */
[----:B-1----:R-:W-:Y:S01]  /*5a10*/  @P6 SEL R187, RZ, 0x1, !P1 ;  /* 0x00000001ffbb6807 */ /* 0x002fe20004800000 */
[----:B--2---:R-:W-:Y:S06]  /*5a20*/  @!P6 BRA `(.L_x_94) ;  /* 0x00000000009ce947 */ /* 0x004fec0003800000 */
[----:B------:R-:W-:Y:S01]  /*5a30*/  @P5 IMAD R7, R166, 0x2000, R171 ;  /* 0x00002000a6075824 */ /* 0x000fe200078e02ab */
[----:B------:R-:W-:Y:S01]  /*5a40*/  ISETP.NE.AND P1, PT, R187, RZ, PT ;  /* 0x000000ffbb00720c */ /* 0x000fe20003f25270 */
[----:B------:R-:W-:Y:S01]  /*5a50*/  BSSY B0, `(.L_x_95) ;  /* 0x0000010000007945 */ /* 0x000fe20003800000 */
[----:B------:R-:W-:Y:S01]  /*5a60*/  CS2R R142, SRZ ;  /* 0x00000000008e7805 */ /* 0x000fe2000001ff00 */
[--C-:B------:R-:W-:Y:S01]  /*5a70*/  @P5 IMAD R6, R176, -0x10, R7.reuse ;  /* 0xfffffff0b0065824 */ /* 0x100fe200078e0207 */
[----:B------:R-:W-:Y:S01]  /*5a80*/  CS2R R140, SRZ ;  /* 0x00000000008c7805 */ /* 0x000fe2000001ff00 */
[----:B------:R-:W-:Y:S01]  /*5a90*/  @P5 IMAD R4, R170, -0x10, R7 ;  /* 0xfffffff0aa045824 */ /* 0x000fe200078e0207 */
[----:B------:R-:W-:Y:S01]  /*5aa0*/  CS2R R150, SRZ ;  /* 0x0000000000967805 */ /* 0x000fe2000001ff00 */
[----:B------:R-:W-:Y:S01]  /*5ab0*/  @P5 IMAD R2, R169, 0x10, R6 ;  /* 0x00000010a9025824 */ /* 0x000fe200078e0206 */
[----:B------:R-:W-:Y:S02]  /*5ac0*/  CS2R R148, SRZ ;  /* 0x0000000000947805 */ /* 0x000fe4000001ff00 */
[----:B------:R-:W-:Y:S02]  /*5ad0*/  CS2R R146, SRZ ;  /* 0x0000000000927805 */ /* 0x000fe4000001ff00 */
[----:B------:R-:W-:Y:S02]  /*5ae0*/  CS2R R144, SRZ ;  /* 0x0000000000907805 */ /* 0x000fe4000001ff00 */
[----:B------:R-:W-:Y:S02]  /*5af0*/  CS2R R154, SRZ ;  /* 0x00000000009a7805 */ /* 0x000fe4000001ff00 */
[----:B------:R-:W-:Y:S01]  /*5b00*/  CS2R R152, SRZ ;  /* 0x0000000000987805 */ /* 0x000fe2000001ff00 */
[----:B------:R-:W-:Y:S06]  /*5b10*/  @P1 BRA `(.L_x_96) ;  /* 0x00000000000c1947 */ /* 0x000fec0003800000 */
[----:B------:R-:W-:Y:S04]  /*5b20*/  SHF.L.U32 R0, R165, 0x1f, RZ ;  /* 0x0000001fa5007819 */ /* 0x000fe800000006ff */
[----:B------:R-:W1:Y:S02]  /*5b30*/  SYNCS.PHASECHK.TRANS64.TRYWAIT P1, [R3+URZ+0x40], R0 ;  /* 0x00004000030075a7 */ /* 0x000e6400080211ff */
[----:B-1----:R-:W-:Y:S05]  /*5b40*/  @!P1 BRA `(.L_x_97) ;  /* 0x0000003400289947 */ /* 0x002fea0003800000 */
.L_x_96:
[----:B------:R-:W-:Y:S05]  /*5b50*/  BSYNC B0 ;  /* 0x0000000000007941 */ /* 0x000fea0003800000 */
.L_x_95:
[----:B------:R-:W-:Y:S01]  /*5b60*/  ISETP.NE.AND P1, PT, R192, RZ, PT ;  /* 0x000000ffc000720c */ /* 0x000fe20003f25270 */
[----:B-1----:R-:W-:Y:S02]  /*5b70*/  VIADD R3, R3, 0x50 ;  /* 0x0000005003037836 */ /* 0x002fe40000000000 */
[----:B------:R-:W-:Y:S02]  /*5b80*/  IMAD.U32 R0, RZ, RZ, UR45 ;  /* 0x0000002dff007e24 */ /* 0x000fe4000f8e00ff */
[----:B------:R-:W-:Y:S03]  /*5b90*/  VIADD R166, R166, 0x1 ;  /* 0x00000001a6a67836 */ /* 0x000fe60000000000 */
[----:B------:R-:W-:Y:S05]  /*5ba0*/  PRMT R0, R0, 0x654, R3 ;  /* 0x0000065400007816 */ /* 0x000fea0000000003 */
[----:B------:R1:W2:Y:S04]  /*5bb0*/  @P1 LDS.128 R140, [R7] ;  /* 0x00000000078c1984 */ /* 0x0002a80000000c00 */
[----:B------:R1:W1:Y:S04]  /*5bc0*/  @P1 LDS.128 R148, [R4+0x20] ;  /* 0x0000200004941984 */ /* 0x0002680000000c00 */
[----:B------:R1:W1:Y:S04]  /*5bd0*/  @P1 LDS.128 R144, [R6+0x10] ;  /* 0x0000100006901984 */ /* 0x0002680000000c00 */
[----:B------:R1:W1:Y:S01]  /*5be0*/  @P1 LDS.128 R152, [R2+0x10] ;  /* 0x0000100002981984 */ /* 0x0002620000000c00 */
[C---:B------:R-:W-:Y:S01]  /*5bf0*/  ISETP.NE.AND P1, PT, R166.reuse, 0x2, PT ;  /* 0x00000002a600780c */ /* 0x040fe20003f25270 */
[----:B------:R-:W-:Y:S01]  /*5c00*/  @!PT LDS RZ, [RZ] ;  /* 0x00000000fffff984 */ /* 0x000fe20000000800 */
[----:B------:R-:W-:Y:S01]  /*5c10*/  @!PT LDS RZ, [RZ] ;  /* 0x00000000fffff984 */ /* 0x000fe20000000800 */
[----:B------:R-:W-:Y:S01]  /*5c20*/  @!PT LDS RZ, [RZ] ;  /* 0x00000000fffff984 */ /* 0x000fe20000000800 */
[----:B------:R-:W-:Y:S01]  /*5c30*/  @!PT LDS RZ, [RZ] ;  /* 0x00000000fffff984 */ /* 0x000fe20000000800 */
[----:B------:R5:W-:Y:S06]  /*5c40*/  MEMBAR.ALL.CTA ;  /* 0x0000000000007992 */ /* 0x000bec0000008000 */
[----:B-----5:R-:W5:Y:S01]  /*5c50*/  FENCE.VIEW.ASYNC.S ;  /* 0x00000000000073c6 */ /* 0x020f620000000000 */
[----:B------:R-:W-:Y:S01]  /*5c60*/  SEL R166, R166, RZ, P1 ;  /* 0x000000ffa6a67207 */ /* 0x000fe20000800000 */
[----:B-----5:R5:W-:Y:S02]  /*5c70*/  SYNCS.ARRIVE.TRANS64.RED.A1T0 RZ, [R0+URZ], RZ ;  /* 0x000000ff00ff79a7 */ /* 0x020be400081004ff */
[----:B-----5:R-:W-:Y:S04]  /*5c80*/  SEL R0, RZ, 0x1, P1 ;  /* 0x00000001ff007807 */ /* 0x020fe80000800000 */
[----:B--2---:R-:W-:Y:S02]  /*5c90*/  LOP3.LUT R165, R165, R0, RZ, 0x3c, !PT ;  /* 0x00000000a5a57212 */ /* 0x004fe400078e3cff */
.L_x_94:
[----:B------:R-:W-:Y:S05]  /*5ca0*/  BSYNC B1 ;  /* 0x0000000000017941 */ /* 0x000fea0003800000 */
.L_x_93:
[----:B------:R-:W-:Y:S04]  /*5cb0*/  SHF.R.U32.HI R0, RZ, 0x15, R71 ;  /* 0x00000015ff007819 */ /* 0x000fe80000011647 */
[----:B------:R-:W-:Y:S01]  /*5cc0*/  LOP3.LUT P1, RZ, R0, 0x3, R159, 0x48, !PT ;  /* 0x0000000300ff7812 */ /* 0x000fe2000782489f */
[----:B------:R-:W-:Y:S01]  /*5cd0*/  @!UPT UIADD3 URZ, UPT, UPT, URZ, URZ, URZ ;  /* 0x000000fffffff290 */ /* 0x000fe2000fffe0ff */
[----:B----4-:R-:W-:Y:S11]  /*5ce0*/  @P0 BRA `(.L_x_98) ;  /* 0x0000000000080947 */ /* 0x010ff60003800000 */
[----:B------:R-:W2:Y:S02]  /*5cf0*/  SYNCS.PHASECHK.TRANS64.TRYWAIT P0, [R186+URZ+0x90], R5 ;  /* 0x00009005ba0075a7 */ /* 0x000ea400080011ff */
[----:B--2---:R-:W-:Y:S05]  /*5d00*/  @!P0 BRA `(.L_x_99) ;  /* 0x0000003000cc8947 */ /* 0x004fea0003800000 */
.L_x_98:
[----:B------:R-:W-:Y:S04]  /*5d10*/  BSSY.RECONVERGENT B6, `(.L_x_100) ;  /* 0x0000012000067945 */ /* 0x000fe80003800200 */
[----:B------:R-:W-:Y:S05]  /*5d20*/  @!P1 BRA `(.L_x_101) ;  /* 0x0000000000409947 */ /* 0x000fea0003800000 */
[----:B------:R-:W2:Y:S01]  /*5d30*/  LDCU.64 UR8, c[0x4][0x70] ;  /* 0x01000e00ff0877ac */ /* 0x000ea20008000a00 */
[----:B------:R-:W-:Y:S01]  /*5d40*/  MOV R3, 0x0 ;  /* 0x0000000000037802 */ /* 0x000fe20000000f00 */
[----:B------:R-:W-:Y:S02]  /*5d50*/  HFMA2 R12, -RZ, RZ, 0, 5.9604644775390625e-08 ;  /* 0x00000001ff0c7431 */ /* 0x000fe400000001ff */
[----:B------:R-:W-:Y:S02]  /*5d60*/  IMAD.MOV.U32 R8, RZ, RZ, 0x192 ;  /* 0x00000192ff087424 */ /* 0x000fe400078e00ff */
[----:B------:R-:W-:Y:S01]  /*5d70*/  IMAD.MOV.U32 R13, RZ, RZ, RZ ;  /* 0x000000ffff0d7224 */ /* 0x000fe200078e00ff */
[----:B------:R-:W4:Y:S01]  /*5d80*/  LDCU.64 UR6, c[0x4][0x78] ;  /* 0x01000f00ff0677ac */ /* 0x000f220008000a00 */
[----:B-1----:R-:W1:Y:S01]  /*5d90*/  LDC.64 R2, c[0x4][R3] ;  /* 0x0100000003027b82 */ /* 0x002e620000000a00 */
[----:B------:R-:W5:Y:S01]  /*5da0*/  LDCU.64 UR4, c[0x4][0x10] ;  /* 0x01000200ff0477ac */ /* 0x000f620008000a00 */
[----:B--2---:R-:W-:Y:S01]  /*5db0*/  MOV R5, UR9 ;  /* 0x0000000900057c02 */ /* 0x004fe20008000f00 */
[----:B------:R-:W-:Y:S01]  /*5dc0*/  IMAD.U32 R4, RZ, RZ, UR8 ;  /* 0x00000008ff047e24 */ /* 0x000fe2000f8e00ff */
[----:B----4-:R-:W-:Y:S01]  /*5dd0*/  MOV R7, UR7 ;  /* 0x0000000700077c02 */ /* 0x010fe20008000f00 */
[----:B------:R-:W-:Y:S01]  /*5de0*/  IMAD.U32 R6, RZ, RZ, UR6 ;  /* 0x00000006ff067e24 */ /* 0x000fe2000f8e00ff */
[----:B-----5:R-:W-:Y:S01]  /*5df0*/  MOV R11, UR5 ;  /* 0x00000005000b7c02 */ /* 0x020fe20008000f00 */
[----:B------:R-:W-:Y:S02]  /*5e00*/  IMAD.U32 R10, RZ, RZ, UR4 ;  /* 0x00000004ff0a7e24 */ /* 0x000fe4000f8e00ff */
[----:B------:R-:W-:Y:S07]  /*5e10*/  LEPC R20, `(.L_x_101) ;  /* 0x000000001014794e */ /* 0x000fee0000000000 */
[----:B-1-3--:R-:W-:Y:S05]  /*5e20*/  CALL.ABS.NOINC R2 ;  /* 0x0000000002007343 */ /* 0x00afea0003c00000 */
.L_x_101:
[----:B------:R-:W-:Y:S05]  /*5e30*/  BSYNC.RECONVERGENT B6 ;  /* 0x0000000000067941 */ /* 0x000fea0003800200 */
.L_x_100:
[-C--:B------:R-:W-:Y:S01]  /*5e40*/  F2FP.F16.E5M2.UNPACK_B R74, R140.reuse ;  /* 0x0000008cff4a723e */ /* 0x080fe200020004ff */
[----:B------:R-:W-:Y:S05]  /*5e50*/  WARPSYNC.ALL ;  /* 0x0000000000007948 */ /* 0x000fea0003800000 */
[----:B------:R-:W-:Y:S01]  /*5e60*/  R2UR UR4, R71 ;  /* 0x00000000470472ca */ /* 0x000fe200000e0000 */
[--C-:B------:R-:W-:Y:S01]  /*5e70*/  HADD2.F32 R72, -RZ, R74.reuse.H0_H0 ;  /* 0x2000004aff487230 */ /* 0x100fe20000004100 */
[----:B------:R-:W-:Y:S01]  /*5e80*/  F2FP.F16.E5M2.UNPACK_B R76, R140.H1 ;  /* 0x0000008cff4c723e */ /* 0x000fe200030004ff */
[----:B------:R-:W-:Y:S01]  /*5e90*/  HADD2.F32 R75, -RZ, R74.H1_H1 ;  /* 0x3000004aff4b7230 */ /* 0x000fe20000004100 */
[-C--:B------:R-:W-:Y:S01]  /*5ea0*/  F2FP.F16.E5M2.UNPACK_B R78, R141.reuse ;  /* 0x0000008dff4e723e */ /* 0x080fe200020004ff */
[----:B------:R-:W-:Y:S01]  /*5eb0*/  BSSY.RECONVERGENT B0, `(.L_x_102) ;  /* 0x000011d000007945 */ /* 0x000fe20003800200 */
[----:B------:R-:W-:Y:S01]  /*5ec0*/  F2FP.F16.E5M2.UNPACK_B R80, R141.H1 ;  /* 0x0000008dff50723e */ /* 0x000fe200030004ff */
[----:B------:R-:W-:Y:S01]  /*5ed0*/  HADD2.F32 R74, -RZ, R76.H0_H0 ;  /* 0x2000004cff4a7230 */ /* 0x000fe20000004100 */
[-C--:B------:R-:W-:Y:S01]  /*5ee0*/  F2FP.F16.E5M2.UNPACK_B R82, R142.reuse ;  /* 0x0000008eff52723e */ /* 0x080fe200020004ff */
[--C-:B------:R-:W-:Y:S01]  /*5ef0*/  HADD2.F32 R77, -RZ, R78.reuse.H0_H0 ;  /* 0x2000004eff4d7230 */ /* 0x100fe20000004100 */
[----:B------:R-:W-:Y:S01]  /*5f00*/  F2FP.F16.E5M2.UNPACK_B R84, R142.H1 ;  /* 0x0000008eff54723e */ /* 0x000fe200030004ff */
[----:B------:R-:W-:Y:S01]  /*5f10*/  HADD2.F32 R78, -RZ, R78.H1_H1 ;  /* 0x3000004eff4e7230 */ /* 0x000fe20000004100 */
[-C--:B------:R-:W-:Y:S01]  /*5f20*/  F2FP.F16.E5M2.UNPACK_B R86, R143.reuse ;  /* 0x0000008fff56723e */ /* 0x080fe200020004ff */
[----:B-12---:R-:W3:Y:S01]  /*5f30*/  LDTM.x64 R4, tmem[UR4] ;  /* 0x00000004000479ee */ /* 0x006ee20008340000 */
[----:B------:R-:W-:Y:S01]  /*5f40*/  F2FP.F16.E5M2.UNPACK_B R88, R143.H1 ;  /* 0x0000008fff58723e */ /* 0x000fe200030004ff */
[----:B------:R-:W-:Y:S01]  /*5f50*/  HADD2.F32 R76, -RZ, R76.H1_H1 ;  /* 0x3000004cff4c7230 */ /* 0x000fe20000004100 */
[-C--:B------:R-:W-:Y:S01]  /*5f60*/  F2FP.F16.E5M2.UNPACK_B R90, R144.reuse ;  /* 0x00000090ff5a723e */ /* 0x080fe200020004ff */
[----:B------:R-:W-:Y:S01]  /*5f70*/  HADD2.F32 R79, -RZ, R80.H0_H0 ;  /* 0x20000050ff4f7230 */ /* 0x000fe20000004100 */
[----:B------:R-:W-:Y:S01]  /*5f80*/  F2FP.F16.E5M2.UNPACK_B R92, R144.H1 ;  /* 0x00000090ff5c723e */ /* 0x000fe200030004ff */
[--C-:B------:R-:W-:Y:S01]  /*5f90*/  HADD2.F32 R81, -RZ, R82.reuse.H0_H0 ;  /* 0x20000052ff517230 */ /* 0x100fe20000004100 */
[----:B------:R-:W-:Y:S01]  /*5fa0*/  ISETP.NE.AND P6, PT, R172, RZ, PT ;  /* 0x000000ffac00720c */ /* 0x000fe20003fc5270 */
[----:B------:R-:W-:Y:S01]  /*5fb0*/  HADD2.F32 R82, -RZ, R82.H1_H1 ;  /* 0x30000052ff527230 */ /* 0x000fe20000004100 */
[----:B------:R-:W-:Y:S01]  /*5fc0*/  SHF.L.U32 R194, R164, 0x4, RZ ;  /* 0x00000004a4c27819 */ /* 0x000fe200000006ff */
[--C-:B------:R-:W-:Y:S01]  /*5fd0*/  HADD2.F32 R85, -RZ, R86.reuse.H0_H0 ;  /* 0x20000056ff557230 */ /* 0x100fe20000004100 */
[----:B------:R-:W-:Y:S01]  /*5fe0*/  SHF.L.U32 R202, R163, 0x4, RZ ;  /* 0x00000004a3ca7819 */ /* 0x000fe200000006ff */
[----:B------:R-:W-:Y:S01]  /*5ff0*/  HADD2.F32 R86, -RZ, R86.H1_H1 ;  /* 0x30000056ff567230 */ /* 0x000fe20000004100 */
[C---:B------:R-:W-:Y:S01]  /*6000*/  IADD3 R179, PT, PT, R171.reuse, R194, RZ ;  /* 0x000000c2abb37210 */ /* 0x040fe20007ffe0ff */
[--C-:B------:R-:W-:Y:S01]  /*6010*/  HADD2.F32 R89, -RZ, R90.reuse.H0_H0 ;  /* 0x2000005aff597230 */ /* 0x100fe20000004100 */
[----:B------:R-:W-:Y:S01]  /*6020*/  IADD3 R185, PT, PT, R171, R202, RZ ;  /* 0x000000caabb97210 */ /* 0x000fe20007ffe0ff */
[----:B------:R-:W-:Y:S01]  /*6030*/  HADD2.F32 R90, -RZ, R90.H1_H1 ;  /* 0x3000005aff5a7230 */ /* 0x000fe20000004100 */
[----:B------:R-:W-:Y:S01]  /*6040*/  SHF.L.U32 R200, R169, 0x4, RZ ;  /* 0x00000004a9c87819 */ /* 0x000fe200000006ff */
[----:B------:R-:W-:Y:S01]  /*6050*/  HADD2.F32 R80, -RZ, R80.H1_H1 ;  /* 0x30000050ff507230 */ /* 0x000fe20000004100 */
[----:B------:R-:W-:Y:S01]  /*6060*/  F2FP.F16.E5M2.UNPACK_B R94, R145 ;  /* 0x00000091ff5e723e */ /* 0x000fe200020004ff */
[--C-:B------:R-:W-:Y:S01]  /*6070*/  HADD2.F32 R83, -RZ, R84.reuse.H0_H0 ;  /* 0x20000054ff537230 */ /* 0x100fe20000004100 */
[----:B------:R-:W-:Y:S01]  /*6080*/  IADD3 R184, PT, PT, R200, R179, RZ ;  /* 0x000000b3c8b87210 */ /* 0x000fe20007ffe0ff */
[----:B------:R-:W-:Y:S01]  /*6090*/  HADD2.F32 R84, -RZ, R84.H1_H1 ;  /* 0x30000054ff547230 */ /* 0x000fe20000004100 */
[----:B------:R-:W-:Y:S01]  /*60a0*/  F2FP.F16.E5M2.UNPACK_B R98, R146 ;  /* 0x00000092ff62723e */ /* 0x000fe200020004ff */
[C---:B---3--:R-:W-:Y:S01]  /*60b0*/  FMUL R0, R70.reuse, R4 ;  /* 0x0000000446007220 */ /* 0x048fe20000400000 */
[C---:B------:R-:W-:Y:S01]  /*60c0*/  FMUL R2, R70.reuse, R5 ;  /* 0x0000000546027220 */ /* 0x040fe20000400000 */
[C---:B------:R-:W-:Y:S01]  /*60d0*/  FMUL R4, R70.reuse, R8 ;  /* 0x0000000846047220 */ /* 0x040fe20000400000 */
[C---:B------:R-:W-:Y:S01]  /*60e0*/  FMUL R5, R70.reuse, R9 ;  /* 0x0000000946057220 */ /* 0x040fe20000400000 */
[C---:B------:R-:W-:Y:S01]  /*60f0*/  FFMA R0, R73.reuse, R72, R0 ;  /* 0x0000004849007223 */ /* 0x040fe20000000000 */
[C---:B------:R-:W-:Y:S01]  /*6100*/  FFMA R2, R73.reuse, R75, R2 ;  /* 0x0000004b49027223 */ /* 0x040fe20000000002 */
[C---:B------:R-:W-:Y:S01]  /*6110*/  FMUL R8, R70.reuse, R12 ;  /* 0x0000000c46087220 */ /* 0x040fe20000400000 */
[C---:B------:R-:W-:Y:S01]  /*6120*/  FMUL R9, R70.reuse, R13 ;  /* 0x0000000d46097220 */ /* 0x040fe20000400000 */
[C---:B------:R-:W-:Y:S01]  /*6130*/  FMUL R12, R70.reuse, R16 ;  /* 0x00000010460c7220 */ /* 0x040fe20000400000 */
[C---:B------:R-:W-:Y:S01]  /*6140*/  FMUL R13, R70.reuse, R17 ;  /* 0x00000011460d7220 */ /* 0x040fe20000400000 */
[C---:B------:R-:W-:Y:S01]  /*6150*/  FMUL R16, R70.reuse, R20 ;  /* 0x0000001446107220 */ /* 0x040fe20000400000 */
[C---:B------:R-:W-:Y:S01]  /*6160*/  FMUL R17, R70.reuse, R21 ;  /* 0x0000001546117220 */ /* 0x040fe20000400000 */
[--C-:B------:R-:W-:Y:S02]  /*6170*/  HADD2.F32 R93, -RZ, R94.reuse.H0_H0 ;  /* 0x2000005eff5d7230 */ /* 0x100fe40000004100 */
[C---:B------:R-:W-:Y:S01]  /*6180*/  FMUL R20, R70.reuse, R24 ;  /* 0x0000001846147220 */ /* 0x040fe20000400000 */
[----:B------:R-:W-:Y:S02]  /*6190*/  HADD2.F32 R94, -RZ, R94.H1_H1 ;  /* 0x3000005eff5e7230 */ /* 0x000fe40000004100 */
[C---:B------:R-:W-:Y:S01]  /*61a0*/  FMUL R21, R70.reuse, R25 ;  /* 0x0000001946157220 */ /* 0x040fe20000400000 */
[--C-:B------:R-:W-:Y:S02]  /*61b0*/  HADD2.F32 R97, -RZ, R98.reuse.H0_H0 ;  /* 0x20000062ff617230 */ /* 0x100fe40000004100 */
[C---:B------:R-:W-:Y:S01]  /*61c0*/  FMUL R24, R70.reuse, R28 ;  /* 0x0000001c46187220 */ /* 0x040fe20000400000 */
[----:B------:R-:W-:Y:S02]  /*61d0*/  HADD2.F32 R98, -RZ, R98.H1_H1 ;  /* 0x30000062ff627230 */ /* 0x000fe40000004100 */
[C---:B------:R-:W-:Y:S01]  /*61e0*/  FMUL R25, R70.reuse, R29 ;  /* 0x0000001d46197220 */ /* 0x040fe20000400000 */
[C---:B------:R-:W-:Y:S01]  /*61f0*/  FMUL R28, R70.reuse, R32 ;  /* 0x00000020461c7220 */ /* 0x040fe20000400000 */
[C---:B------:R-:W-:Y:S01]  /*6200*/  FMUL R29, R70.reuse, R33 ;  /* 0x00000021461d7220 */ /* 0x040fe20000400000 */
[C---:B------:R-:W-:Y:S01]  /*6210*/  FMUL R32, R70.reuse, R36 ;  /* 0x0000002446207220 */ /* 0x040fe20000400000 */
[----:B------:R-:W-:Y:S01]  /*6220*/  F2FP.F16.E5M2.UNPACK_B R96, R145.H1 ;  /* 0x00000091ff60723e */ /* 0x000fe200030004ff */
[C---:B------:R-:W-:Y:S01]  /*6230*/  FMUL R33, R70.reuse, R37 ;  /* 0x0000002546217220 */ /* 0x040fe20000400000 */
[C---:B------:R-:W-:Y:S01]  /*6240*/  FMUL R36, R70.reuse, R40 ;  /* 0x0000002846247220 */ /* 0x040fe20000400000 */
[----:B------:R-:W-:Y:S01]  /*6250*/  F2FP.F16.E5M2.UNPACK_B R100, R146.H1 ;  /* 0x00000092ff64723e */ /* 0x000fe200030004ff */
[C---:B------:R-:W-:Y:S01]  /*6260*/  FMUL R37, R70.reuse, R41 ;  /* 0x0000002946257220 */ /* 0x040fe20000400000 */
[C---:B------:R-:W-:Y:S01]  /*6270*/  FMUL R40, R70.reuse, R44 ;  /* 0x0000002c46287220 */ /* 0x040fe20000400000 */
[----:B------:R-:W-:Y:S01]  /*6280*/  F2FP.F16.E5M2.UNPACK_B R102, R147 ;  /* 0x00000093ff66723e */ /* 0x000fe200020004ff */
[C---:B------:R-:W-:Y:S01]  /*6290*/  FMUL R41, R70.reuse, R45 ;  /* 0x0000002d46297220 */ /* 0x040fe20000400000 */
[C---:B------:R-:W-:Y:S01]  /*62a0*/  FMUL R44, R70.reuse, R48 ;  /* 0x00000030462c7220 */ /* 0x040fe20000400000 */
[----:B------:R-:W-:Y:S01]  /*62b0*/  F2FP.F16.E5M2.UNPACK_B R104, R147.H1 ;  /* 0x00000093ff68723e */ /* 0x000fe200030004ff */
[C---:B------:R-:W-:Y:S01]  /*62c0*/  FMUL R45, R70.reuse, R49 ;  /* 0x00000031462d7220 */ /* 0x040fe20000400000 */
[--C-:B------:R-:W-:Y:S02]  /*62d0*/  HADD2.F32 R101, -RZ, R102.reuse.H0_H0 ;  /* 0x20000066ff657230 */ /* 0x100fe40000004100 */
[C---:B------:R-:W-:Y:S01]  /*62e0*/  FMUL R48, R70.reuse, R52 ;  /* 0x0000003446307220 */ /* 0x040fe20000400000 */
[----:B------:R-:W-:Y:S01]  /*62f0*/  F2FP.F16.E5M2.UNPACK_B R106, R148 ;  /* 0x00000094ff6a723e */ /* 0x000fe200020004ff */
[----:B------:R-:W-:Y:S02]  /*6300*/  HADD2.F32 R102, -RZ, R102.H1_H1 ;  /* 0x30000066ff667230 */ /* 0x000fe40000004100 */
[C---:B------:R-:W-:Y:S01]  /*6310*/  FMUL R49, R70.reuse, R53 ;  /* 0x0000003546317220 */ /* 0x040fe20000400000 */
[C---:B------:R-:W-:Y:S01]  /*6320*/  FMUL R52, R70.reuse, R56 ;  /* 0x0000003846347220 */ /* 0x040fe20000400000 */
[----:B------:R-:W-:Y:S01]  /*6330*/  F2FP.F16.E5M2.UNPACK_B R108, R148.H1 ;  /* 0x00000094ff6c723e */ /* 0x000fe200030004ff */
[--C-:B------:R-:W-:Y:S02]  /*6340*/  HADD2.F32 R105, -RZ, R106.reuse.H0_H0 ;  /* 0x2000006aff697230 */ /* 0x100fe40000004100 */
[C---:B------:R-:W-:Y:S01]  /*6350*/  FMUL R53, R70.reuse, R57 ;  /* 0x0000003946357220 */ /* 0x040fe20000400000 */
[----:B------:R-:W-:Y:S02]  /*6360*/  HADD2.F32 R106, -RZ, R106.H1_H1 ;  /* 0x3000006aff6a7230 */ /* 0x000fe40000004100 */
        /* <DEDUP_REMOVED lines=11> */
[C---:B------:R-:W-:Y:S01]  /*6420*/  FFMA R3, R73.reuse, R74, R3 ;  /* 0x0000004a49037223 */ /* 0x040fe20000000003 */
[----:B------:R-:W-:Y:S01]  /*6430*/  F2FP.F16.E5M2.UNPACK_B R116, R150.H1 ;  /* 0x00000096ff74723e */ /* 0x000fe200030004ff */
[--C-:B------:R-:W-:Y:S02]  /*6440*/  HADD2.F32 R113, -RZ, R114.reuse.H0_H0 ;  /* 0x20000072ff717230 */ /* 0x100fe40000004100 */
[C---:B------:R-:W-:Y:S01]  /*6450*/  FFMA R7, R73.reuse, R76, R7 ;  /* 0x0000004c49077223 */ /* 0x040fe20000000007 */
[C---:B------:R-:W-:Y:S01]  /*6460*/  FFMA R4, R73.reuse, R77, R4 ;  /* 0x0000004d49047223 */ /* 0x040fe20000000004 */
[----:B------:R-:W-:Y:S01]  /*6470*/  F2FP.F16.E5M2.UNPACK_B R118, R151 ;  /* 0x00000097ff76723e */ /* 0x000fe200020004ff */
[----:B------:R-:W-:Y:S01]  /*6480*/  FFMA R5, R73, R78, R5 ;  /* 0x0000004e49057223 */ /* 0x000fe20000000005 */
[----:B------:R-:W-:Y:S01]  /*6490*/  HADD2.F32 R114, -RZ, R114.H1_H1 ;  /* 0x30000072ff727230 */ /* 0x000fe20000004100 */
[----:B------:R-:W-:Y:S01]  /*64a0*/  F2FP.SATFINITE.E5M2.F32.PACK_AB_MERGE_C R173, R7, R3, RZ ;  /* 0x0000000307ad723e */ /* 0x000fe200048060ff */
[C---:B------:R-:W-:Y:S01]  /*64b0*/  FMUL R6, R70.reuse, R10 ;  /* 0x0000000a46067220 */ /* 0x040fe20000400000 */
[--C-:B------:R-:W-:Y:S02]  /*64c0*/  HADD2.F32 R117, -RZ, R118.reuse.H0_H0 ;  /* 0x20000076ff757230 */ /* 0x100fe40000004100 */
[----:B------:R-:W-:Y:S01]  /*64d0*/  FMUL R11, R70, R11 ;  /* 0x0000000b460b7220 */ /* 0x000fe20000400000 */
[----:B------:R-:W-:Y:S01]  /*64e0*/  F2FP.SATFINITE.E5M2.F32.PACK_AB_MERGE_C R172, R2, R0, R173 ;  /* 0x0000000002ac723e */ /* 0x000fe200048060ad */
[C---:B------:R-:W-:Y:S01]  /*64f0*/  FFMA R6, R73.reuse, R79, R6 ;  /* 0x0000004f49067223 */ /* 0x040fe20000000006 */
[----:B------:R-:W-:Y:S02]  /*6500*/  HADD2.F32 R118, -RZ, R118.H1_H1 ;  /* 0x30000076ff767230 */ /* 0x000fe40000004100 */
[C---:B------:R-:W-:Y:S01]  /*6510*/  FFMA R11, R73.reuse, R80, R11 ;  /* 0x00000050490b7223 */ /* 0x040fe2000000000b */
[C---:B------:R-:W-:Y:S01]  /*6520*/  FFMA R8, R73.reuse, R81, R8 ;  /* 0x0000005149087223 */ /* 0x040fe20000000008 */
[----:B------:R-:W-:Y:S01]  /*6530*/  F2FP.F16.E5M2.UNPACK_B R120, R151.H1 ;  /* 0x00000097ff78723e */ /* 0x000fe200030004ff */
[----:B------:R-:W-:Y:S01]  /*6540*/  FFMA R9, R73, R82, R9 ;  /* 0x0000005249097223 */ /* 0x000fe20000000009 */
[C---:B------:R-:W-:Y:S01]  /*6550*/  FMUL R10, R70.reuse, R14 ;  /* 0x0000000e460a7220 */ /* 0x040fe20000400000 */
[----:B------:R-:W-:Y:S01]  /*6560*/  F2FP.F16.E5M2.UNPACK_B R122, R152 ;  /* 0x00000098ff7a723e */ /* 0x000fe200020004ff */
[C---:B------:R-:W-:Y:S01]  /*6570*/  FMUL R15, R70.reuse, R15 ;  /* 0x0000000f460f7220 */ /* 0x040fe20000400000 */
[----:B------:R-:W-:Y:S01]  /*6580*/  HADD2.F32 R87, -RZ, R88.H0_H0 ;  /* 0x20000058ff577230 */ /* 0x000fe20000004100 */
[----:B------:R-:W-:Y:S01]  /*6590*/  F2FP.SATFINITE.E5M2.F32.PACK_AB_MERGE_C R174, R11, R6, RZ ;  /* 0x000000060bae723e */ /* 0x000fe200048060ff */
[C---:B------:R-:W-:Y:S01]  /*65a0*/  FFMA R10, R73.reuse, R83, R10 ;  /* 0x00000053490a7223 */ /* 0x040fe2000000000a */
[C---:B------:R-:W-:Y:S01]  /*65b0*/  FFMA R15, R73.reuse, R84, R15 ;  /* 0x00000054490f7223 */ /* 0x040fe2000000000f */
[C---:B------:R-:W-:Y:S01]  /*65c0*/  FFMA R12, R73.reuse, R85, R12 ;  /* 0x00000055490c7223 */ /* 0x040fe2000000000c */
[----:B------:R-:W-:Y:S01]  /*65d0*/  F2FP.F16.E5M2.UNPACK_B R124, R152.H1 ;  /* 0x00000098ff7c723e */ /* 0x000fe200030004ff */
[----:B------:R-:W-:Y:S01]  /*65e0*/  FFMA R13, R73, R86, R13 ;  /* 0x00000056490d7223 */ /* 0x000fe2000000000d */
[----:B------:R-:W-:Y:S01]  /*65f0*/  F2FP.SATFINITE.E5M2.F32.PACK_AB_MERGE_C R173, R5, R4, R174 ;  /* 0x0000000405ad723e */ /* 0x000fe200048060ae */
[--C-:B------:R-:W-:Y:S01]  /*6600*/  HADD2.F32 R121, -RZ, R122.reuse.H0_H0 ;  /* 0x2000007aff797230 */ /* 0x100fe20000004100 */
[----:B------:R-:W-:Y:S01]  /*6610*/  F2FP.SATFINITE.E5M2.F32.PACK_AB_MERGE_C R174, R15, R10, RZ ;  /* 0x0000000a0fae723e */ /* 0x000fe200048060ff */
[----:B------:R-:W-:Y:S02]  /*6620*/  HADD2.F32 R122, -RZ, R122.H1_H1 ;  /* 0x3000007aff7a7230 */ /* 0x000fe40000004100 */
[C---:B------:R-:W-:Y:S01]  /*6630*/  FMUL R14, R70.reuse, R18 ;  /* 0x00000012460e7220 */ /* 0x040fe20000400000 */
[----:B------:R-:W-:Y:S01]  /*6640*/  HADD2.F32 R88, -RZ, R88.H1_H1 ;  /* 0x30000058ff587230 */ /* 0x000fe20000004100 */
[----:B------:R-:W-:Y:S01]  /*6650*/  F2FP.SATFINITE.E5M2.F32.PACK_AB_MERGE_C R174, R9, R8, R174 ;  /* 0x0000000809ae723e */ /* 0x000fe200048060ae */
[C---:B------:R-:W-:Y:S01]  /*6660*/  FMUL R19, R70.reuse, R19 ;  /* 0x0000001346137220 */ /* 0x040fe20000400000 */
[--C-:B------:R-:W-:Y:S02]  /*6670*/  HADD2.F32 R91, -RZ, R92.reuse.H0_H0 ;  /* 0x2000005cff5b7230 */ /* 0x100fe40000004100 */
[C---:B------:R-:W-:Y:S01]  /*6680*/  FFMA R14, R73.reuse, R87, R14 ;  /* 0x00000057490e7223 */ /* 0x040fe2000000000e */
[----:B------:R-:W-:Y:S02]  /*6690*/  HADD2.F32 R92, -RZ, R92.H1_H1 ;  /* 0x3000005cff5c7230 */ /* 0x000fe40000004100 */
[C---:B------:R-:W-:Y:S01]  /*66a0*/  FFMA R19, R73.reuse, R88, R19 ;  /* 0x0000005849137223 */ /* 0x040fe20000000013 */
[C---:B------:R-:W-:Y:S01]  /*66b0*/  FFMA R16, R73.reuse, R89, R16 ;  /* 0x0000005949107223 */ /* 0x040fe20000000010 */
        /* <DEDUP_REMOVED lines=17> */
[----:B------:R1:W-:Y:S01]  /*67d0*/  STS.128 [R137+UR44+0x4200], R172 ;  /* 0x004200ac89007988 */ /* 0x0003e20008000c2c */
[----:B------:R-:W-:Y:S01]  /*67e0*/  F2FP.SATFINITE.E5M2.F32.PACK_AB_MERGE_C R180, R17, R16, R180 ;  /* 0x0000001011b4723e */ /* 0x000fe200048060b4 */
[C---:B------:R-:W-:Y:S01]  /*67f0*/  FFMA R22, R73.reuse, R95, R22 ;  /* 0x0000005f49167223 */ /* 0x040fe20000000016 */
[C---:B------:R-:W-:Y:S01]  /*6800*/  FMUL R27, R70.reuse, R27 ;  /* 0x0000001b461b7220 */ /* 0x040fe20000400000 */
[--C-:B------:R-:W-:Y:S02]  /*6810*/  HADD2.F32 R99, -RZ, R100.reuse.H0_H0 ;  /* 0x20000064ff637230 */ /* 0x100fe40000004100 */
[C---:B------:R-:W-:Y:S01]  /*6820*/  FMUL R26, R70.reuse, R30 ;  /* 0x0000001e461a7220 */ /* 0x040fe20000400000 */
[----:B------:R-:W-:Y:S02]  /*6830*/  HADD2.F32 R100, -RZ, R100.H1_H1 ;  /* 0x30000064ff647230 */ /* 0x000fe40000004100 */
[C---:B------:R-:W-:Y:S01]  /*6840*/  FFMA R27, R73.reuse, R96, R27 ;  /* 0x00000060491b7223 */ /* 0x040fe2000000001b */
[C---:B------:R-:W-:Y:S01]  /*6850*/  FFMA R24, R73.reuse, R97, R24 ;  /* 0x0000006149187223 */ /* 0x040fe20000000018 */
[C---:B------:R-:W-:Y:S01]  /*6860*/  FFMA R25, R73.reuse, R98, R25 ;  /* 0x0000006249197223 */ /* 0x040fe20000000019 */
[----:B------:R-:W-:Y:S01]  /*6870*/  F2FP.F16.E5M2.UNPACK_B R130, R154 ;  /* 0x0000009aff82723e */ /* 0x000fe200020004ff */
[----:B------:R-:W-:Y:S01]  /*6880*/  FFMA R26, R73, R99, R26 ;  /* 0x00000063491a7223 */ /* 0x000fe2000000001a */
[----:B------:R-:W-:Y:S01]  /*6890*/  F2FP.SATFINITE.E5M2.F32.PACK_AB_MERGE_C R181, R27, R22, RZ ;  /* 0x000000161bb5723e */ /* 0x000fe200048060ff */
[C---:B------:R-:W-:Y:S01]  /*68a0*/  FMUL R31, R70.reuse, R31 ;  /* 0x0000001f461f7220 */ /* 0x040fe20000400000 */
[--C-:B------:R-:W-:Y:S02]  /*68b0*/  HADD2.F32 R103, -RZ, R104.reuse.H0_H0 ;  /* 0x20000068ff677230 */ /* 0x100fe40000004100 */
[C---:B------:R-:W-:Y:S01]  /*68c0*/  FMUL R30, R70.reuse, R34 ;  /* 0x00000022461e7220 */ /* 0x040fe20000400000 */
[----:B------:R-:W-:Y:S01]  /*68d0*/  HADD2.F32 R104, -RZ, R104.H1_H1 ;  /* 0x30000068ff687230 */ /* 0x000fe20000004100 */
[----:B------:R-:W-:Y:S01]  /*68e0*/  F2FP.SATFINITE.E5M2.F32.PACK_AB_MERGE_C R181, R21, R20, R181 ;  /* 0x0000001415b5723e */ /* 0x000fe200048060b5 */
[C---:B------:R-:W-:Y:S01]  /*68f0*/  FFMA R31, R73.reuse, R100, R31 ;  /* 0x00000064491f7223 */ /* 0x040fe2000000001f */
[C---:B------:R-:W-:Y:S01]  /*6900*/  FFMA R28, R73.reuse, R101, R28 ;  /* 0x00000065491c7223 */ /* 0x040fe2000000001c */
[C---:B------:R-:W-:Y:S01]  /*6910*/  FFMA R29, R73.reuse, R102, R29 ;  /* 0x00000066491d7223 */ /* 0x040fe2000000001d */
[----:B------:R-:W-:Y:S01]  /*6920*/  F2FP.F16.E5M2.UNPACK_B R132, R154.H1 ;  /* 0x0000009aff84723e */ /* 0x000fe200030004ff */
[----:B------:R-:W-:Y:S01]  /*6930*/  FFMA R30, R73, R103, R30 ;  /* 0x00000067491e7223 */ /* 0x000fe2000000001e */
[----:B------:R-:W-:Y:S01]  /*6940*/  F2FP.SATFINITE.E5M2.F32.PACK_AB_MERGE_C R182, R31, R26, RZ ;  /* 0x0000001a1fb6723e */ /* 0x000fe200048060ff */
[----:B------:R-:W-:Y:S02]  /*6950*/  HADD2.F32 R129, -RZ, R130.H0_H0 ;  /* 0x20000082ff817230 */ /* 0x000fe40000004100 */
[C---:B------:R-:W-:Y:S01]  /*6960*/  FMUL R35, R70.reuse, R35 ;  /* 0x0000002346237220 */ /* 0x040fe20000400000 */
[----:B------:R-:W-:Y:S01]  /*6970*/  HADD2.F32 R107, -RZ, R108.H0_H0 ;  /* 0x2000006cff6b7230 */ /* 0x000fe20000004100 */
[----:B------:R-:W-:Y:S01]  /*6980*/  F2FP.SATFINITE.E5M2.F32.PACK_AB_MERGE_C R182, R25, R24, R182 ;  /* 0x0000001819b6723e */ /* 0x000fe200048060b6 */
[----:B------:R-:W-:Y:S02]  /*6990*/  HADD2.F32 R130, -RZ, R130.H1_H1 ;  /* 0x30000082ff827230 */ /* 0x000fe40000004100 */
[C---:B------:R-:W-:Y:S01]  /*69a0*/  FFMA R35, R73.reuse, R104, R35 ;  /* 0x0000006849237223 */ /* 0x040fe20000000023 */
[C---:B------:R-:W-:Y:S01]  /*69b0*/  FFMA R32, R73.reuse, R105, R32 ;  /* 0x0000006949207223 */ /* 0x040fe20000000020 */
[----:B------:R-:W-:Y:S01]  /*69c0*/  FFMA R33, R73, R106, R33 ;  /* 0x0000006a49217223 */ /* 0x000fe20000000021 */
[----:B------:R-:W-:Y:S02]  /*69d0*/  HADD2.F32 R108, -RZ, R108.H1_H1 ;  /* 0x3000006cff6c7230 */ /* 0x000fe40000004100 */
        /* <DEDUP_REMOVED lines=16> */
[----:B------:R1:W-:Y:S01]  /*6ae0*/  STS.128 [R179+0x4010], R180 ;  /* 0x004010b4b3007388 */ /* 0x0003e20000000c00 */
[----:B------:R-:W-:Y:S01]  /*6af0*/  F2FP.SATFINITE.E5M2.F32.PACK_AB_MERGE_C R188, R33, R32, R188 ;  /* 0x0000002021bc723e */ /* 0x000fe200048060bc */
[C---:B------:R-:W-:Y:S01]  /*6b00*/  FFMA R38, R73.reuse, R111, R38 ;  /* 0x0000006f49267223 */ /* 0x040fe20000000026 */
[C---:B------:R-:W-:Y:S01]  /*6b10*/  FMUL R43, R70.reuse, R43 ;  /* 0x0000002b462b7220 */ /* 0x040fe20000400000 */
[--C-:B------:R-:W-:Y:S02]  /*6b20*/  HADD2.F32 R115, -RZ, R116.reuse.H0_H0 ;  /* 0x20000074ff737230 */ /* 0x100fe40000004100 */
[----:B------:R-:W-:Y:S01]  /*6b30*/  FMUL R42, R70, R46 ;  /* 0x0000002e462a7220 */ /* 0x000fe20000400000 */
[----:B------:R-:W-:Y:S02]  /*6b40*/  HADD2.F32 R116, -RZ, R116.H1_H1 ;  /* 0x30000074ff747230 */ /* 0x000fe40000004100 */
[C---:B------:R-:W-:Y:S01]  /*6b50*/  FFMA R43, R73.reuse, R112, R43 ;  /* 0x00000070492b7223 */ /* 0x040fe2000000002b */
[C---:B------:R-:W-:Y:S01]  /*6b60*/  FFMA R40, R73.reuse, R113, R40 ;  /* 0x0000007149287223 */ /* 0x040fe20000000028 */
[C---:B------:R-:W-:Y:S01]  /*6b70*/  FFMA R41, R73.reuse, R114, R41 ;  /* 0x0000007249297223 */ /* 0x040fe20000000029 */
[----:B------:R-:W-:Y:S01]  /*6b80*/  ISETP.NE.AND P0, PT, R178, RZ, PT ;  /* 0x000000ffb200720c */ /* 0x000fe20003f05270 */
        /* <DEDUP_REMOVED lines=10> */
[C---:B------:R-:W-:Y:S01]  /*6c30*/  FMUL R51, R70.reuse, R51 ;  /* 0x0000003346337220 */ /* 0x040fe20000400000 */
[--C-:B------:R-:W-:Y:S02]  /*6c40*/  HADD2.F32 R123, -RZ, R124.reuse.H0_H0 ;  /* 0x2000007cff7b7230 */ /* 0x100fe40000004100 */
[C---:B------:R-:W-:Y:S01]  /*6c50*/  FFMA R46, R73.reuse, R119, R46 ;  /* 0x00000077492e7223 */ /* 0x040fe2000000002e */
[----:B------:R-:W-:Y:S02]  /*6c60*/  HADD2.F32 R124, -RZ, R124.H1_H1 ;  /* 0x3000007cff7c7230 */ /* 0x000fe40000004100 */
[C---:B------:R-:W-:Y:S01]  /*6c70*/  FMUL R50, R70.reuse, R54 ;  /* 0x0000003646327220 */ /* 0x040fe20000400000 */
[C---:B------:R-:W-:Y:S01]  /*6c80*/  FFMA R51, R73.reuse, R120, R51 ;  /* 0x0000007849337223 */ /* 0x040fe20000000033 */
[C---:B------:R-:W-:Y:S01]  /*6c90*/  FMUL R55, R70.reuse, R55 ;  /* 0x0000003746377220 */ /* 0x040fe20000400000 */
[C---:B------:R-:W-:Y:S01]  /*6ca0*/  FFMA R48, R73.reuse, R121, R48 ;  /* 0x0000007949307223 */ /* 0x040fe20000000030 */
[C---:B------:R-:W-:Y:S01]  /*6cb0*/  FFMA R49, R73.reuse, R122, R49 ;  /* 0x0000007a49317223 */ /* 0x040fe20000000031 */
        /* <DEDUP_REMOVED lines=20> */
[----:B------:R-:W-:Y:S01]  /*6e00*/  FFMA R63, R73, R132, R63 ;  /* 0x00000084493f7223 */ /* 0x000fe2000000003f */
[----:B------:R-:W-:Y:S01]  /*6e10*/  FMUL R67, R70, R67 ;  /* 0x0000004346437220 */ /* 0x000fe20000400000 */
[----:B------:R-:W-:Y:S01]  /*6e20*/  F2FP.SATFINITE.E5M2.F32.PACK_AB_MERGE_C R190, R47, R42, RZ ;  /* 0x0000002a2fbe723e */ /* 0x000fe200048060ff */
[----:B------:R-:W-:Y:S01]  /*6e30*/  FFMA R60, R73, R133, R60 ;  /* 0x00000085493c7223 */ /* 0x000fe2000000003c */
[----:B------:R-:W-:Y:S01]  /*6e40*/  F2FP.SATFINITE.E5M2.F32.PACK_AB_MERGE_C R191, R51, R46, RZ ;  /* 0x0000002e33bf723e */ /* 0x000fe200048060ff */
[C---:B------:R-:W-:Y:S01]  /*6e50*/  FFMA R61, R73.reuse, R134, R61 ;  /* 0x00000086493d7223 */ /* 0x040fe2000000003d */
[C---:B------:R-:W-:Y:S01]  /*6e60*/  FFMA R62, R73.reuse, R135, R62 ;  /* 0x00000087493e7223 */ /* 0x040fe2000000003e */
[----:B------:R-:W-:Y:S01]  /*6e70*/  FFMA R67, R73, R136, R67 ;  /* 0x0000008849437223 */ /* 0x000fe20000000043 */
[----:B------:R-:W-:Y:S02]  /*6e80*/  F2FP.SATFINITE.E5M2.F32.PACK_AB_MERGE_C R190, R41, R40, R190 ;  /* 0x0000002829be723e */ /* 0x000fe400048060be */
[----:B------:R-:W-:Y:S02]  /*6e90*/  F2FP.SATFINITE.E5M2.F32.PACK_AB_MERGE_C R191, R45, R44, R191 ;  /* 0x0000002c2dbf723e */ /* 0x000fe400048060bf */
[----:B------:R-:W-:Y:S02]  /*6ea0*/  F2FP.SATFINITE.E5M2.F32.PACK_AB_MERGE_C R196, R55, R50, RZ ;  /* 0x0000003237c4723e */ /* 0x000fe400048060ff */
[----:B------:R-:W-:Y:S01]  /*6eb0*/  F2FP.SATFINITE.E5M2.F32.PACK_AB_MERGE_C R197, R59, R54, RZ ;  /* 0x000000363bc5723e */ /* 0x000fe200048060ff */
[----:B------:R1:W-:Y:S01]  /*6ec0*/  STS.128 [R185+0x4020], R188 ;  /* 0x004020bcb9007388 */ /* 0x0003e20000000c00 */
[----:B------:R-:W-:Y:S02]  /*6ed0*/  F2FP.SATFINITE.E5M2.F32.PACK_AB_MERGE_C R198, R63, R58, RZ ;  /* 0x0000003a3fc6723e */ /* 0x000fe400048060ff */
[----:B------:R-:W-:Y:S02]  /*6ee0*/  F2FP.SATFINITE.E5M2.F32.PACK_AB_MERGE_C R199, R67, R62, RZ ;  /* 0x0000003e43c7723e */ /* 0x000fe400048060ff */
[----:B------:R-:W-:Y:S02]  /*6ef0*/  F2FP.SATFINITE.E5M2.F32.PACK_AB_MERGE_C R196, R49, R48, R196 ;  /* 0x0000003031c4723e */ /* 0x000fe400048060c4 */
[----:B------:R-:W-:Y:S02]  /*6f00*/  F2FP.SATFINITE.E5M2.F32.PACK_AB_MERGE_C R197, R53, R52, R197 ;  /* 0x0000003435c5723e */ /* 0x000fe400048060c5 */
[----:B------:R-:W-:Y:S02]  /*6f10*/  F2FP.SATFINITE.E5M2.F32.PACK_AB_MERGE_C R198, R57, R56, R198 ;  /* 0x0000003839c6723e */ /* 0x000fe400048060c6 */
[----:B------:R-:W-:Y:S02]  /*6f20*/  F2FP.SATFINITE.E5M2.F32.PACK_AB_MERGE_C R199, R61, R60, R199 ;  /* 0x0000003c3dc7723e */ /* 0x000fe400048060c7 */
[----:B------:R-:W-:Y:S02]  /*6f30*/  LEA R193, R166, UR44, 0x3 ;  /* 0x0000002ca6c17c11 */ /* 0x000fe4000f8e18ff */
[----:B------:R-:W-:Y:S01]  /*6f40*/  @P6 SHF.L.U32 R204, R165, 0x1f, RZ ;  /* 0x0000001fa5cc6819 */ /* 0x000fe200000006ff */
[----:B------:R1:W-:Y:S01]  /*6f50*/  STS.128 [R184+0x4010], R196 ;  /* 0x004010c4b8007388 */ /* 0x0003e20000000c00 */
[----:B------:R-:W-:Y:S01]  /*6f60*/  @!PT LDS RZ, [RZ] ;  /* 0x00000000fffff984 */ /* 0x000fe20000000800 */
[----:B------:R-:W-:Y:S01]  /*6f70*/  @!PT LDS RZ, [RZ] ;  /* 0x00000000fffff984 */ /* 0x000fe20000000800 */
[----:B------:R-:W-:Y:S01]  /*6f80*/  @!PT LDS RZ, [RZ] ;  /* 0x00000000fffff984 */ /* 0x000fe20000000800 */
[----:B------:R-:W-:Y:S01]  /*6f90*/  @!PT LDS RZ, [RZ] ;  /* 0x00000000fffff984 */ /* 0x000fe20000000800 */
[----:B------:R2:W-:Y:S07]  /*6fa0*/  MEMBAR.ALL.CTA ;  /* 0x0000000000007992 */ /* 0x0005ee0000008000 */
[----:B--2---:R-:W2:Y:S02]  /*6fb0*/  FENCE.VIEW.ASYNC.S ;  /* 0x00000000000073c6 */ /* 0x004ea40000000000 */
[----:B--2---:R-:W-:Y:S06]  /*6fc0*/  BAR.SYNC.DEFER_BLOCKING 0x1, 0x80 ;  /* 0x0042000000007b1d */ /* 0x004fec0000010000 */
[----:B------:R-:W-:Y:S05]  /*6fd0*/  @P0 BRA `(.L_x_103) ;  /* 0x0000000000280947 */ /* 0x000fea0003800000 */
[----:B------:R-:W2:Y:S01]  /*6fe0*/  LDCU.64 UR6, c[0x0][0x348] ;  /* 0x00006900ff0677ac */ /* 0x000ea20008000a00 */
[----:B------:R-:W-:Y:S01]  /*6ff0*/  UIADD3 UR4, UPT, UPT, UR44, 0x4200, URZ ;  /* 0x000042002c047890 */ /* 0x000fe2000fffe0ff */
[----:B------:R-:W-:Y:S05]  /*7000*/  UMOV UR51, UR36 ;  /* 0x0000002400337c82 */ /* 0x000fea0008000000 */
[----:B------:R-:W-:Y:S04]  /*7010*/  MOV R177, UR4 ;  /* 0x0000000400b17c02 */ /* 0x000fe80008000f00 */
[----:B------:R-:W-:Y:S01]  /*7020*/  R2UR UR48, R177 ;  /* 0x00000000b13072ca */ /* 0x000fe200000e0000 */
[----:B--2---:R-:W-:Y:S04]  /*7030*/  UIADD3 UR4, UP0, UPT, UR6, 0x680, URZ ;  /* 0x0000068006047890 */ /* 0x004fe8000ff1e0ff */
[----:B------:R-:W-:Y:S09]  /*7040*/  UIADD3.X UR5, UPT, UPT, URZ, UR7, URZ, UP0, !UPT ;  /* 0x00000007ff057290 */ /* 0x000ff200087fe4ff */
[----:B------:R2:W-:Y:S01]  /*7050*/  UTMASTG.3D [UR48], [UR4] ;  /* 0x00000030040073b5 */ /* 0x0005e20008010000 */
[----:B------:R0:W-:Y:S01]  /*7060*/  UTMACMDFLUSH ;  /* 0x00000000000079b7 */ /* 0x0001e20000000000 */
[----:B--2---:R-:W-:Y:S04]  /*7070*/  DEPBAR.LE SB0, 0x1 ;  /* 0x000080400000791a */ /* 0x004fe80000000000 */
.L_x_103:
[----:B------:R-:W-:Y:S05]  /*7080*/  BSYNC.RECONVERGENT B0 ;  /* 0x0000000000007941 */ /* 0x000fea0003800200 */
.L_x_102:
[----:B------:R-:W-:Y:S06]  /*7090*/  BAR.SYNC.DEFER_BLOCKING 0x1, 0x80 ;  /* 0x0042000000007b1d */ /* 0x000fec0000010000 */
[----:B------:R-:W2:Y:S01]  /*70a0*/  @P6 SYNCS.PHASECHK.TRANS64.TRYWAIT P0, [R193+URZ+0x40], R204 ;  /* 0x000040ccc10065a7 */ /* 0x000ea200080011ff */
[----:B------:R-:W-:Y:S01]  /*70b0*/  BSSY B1, `(.L_x_104) ;  /* 0x0000023000017945 */ /* 0x000fe20003800000 */
[----:B--2---:R-:W-:Y:S03]  /*70c0*/  @P6 SEL R187, RZ, 0x1, !P0 ;  /* 0x00000001ffbb6807 */ /* 0x004fe60004000000 */
[----:B------:R-:W-:Y:S05]  /*70d0*/  @!P6 BRA `(.L_x_105) ;  /* 0x000000000080e947 */ /* 0x000fea0003800000 */
[----:B------:R-:W-:Y:S01]  /*70e0*/  ISETP.NE.AND P1, PT, R192, RZ, PT ;  /* 0x000000ffc000720c */ /* 0x000fe20003f25270 */
[----:B------:R-:W-:Y:S01]  /*70f0*/  BSSY B0, `(.L_x_106) ;  /* 0x000000a000007945 */ /* 0x000fe20003800000 */
[----:B------:R-:W-:Y:S11]  /*7100*/  ISETP.NE.AND P0, PT, R187, RZ, PT ;  /* 0x000000ffbb00720c */ /* 0x000ff60003f05270 */
[----:B------:R-:W-:Y:S04]  /*7110*/  @P1 IMAD R3, R166, 0x2000, R171 ;  /* 0x00002000a6031824 */ /* 0x000fe800078e02ab */
[C---:B------:R-:W-:Y:S01]  /*7120*/  @P1 IMAD.IADD R5, R3.reuse, 0x1, R194 ;  /* 0x0000000103051824 */ /* 0x040fe200078e02c2 */
[----:B------:R-:W-:Y:S03]  /*7130*/  @P1 IADD3 R202, PT, PT, R3, R202, RZ ;  /* 0x000000ca03ca1210 */ /* 0x000fe60007ffe0ff */
[----:B------:R-:W-:Y:S01]  /*7140*/  @P1 IMAD.IADD R200, R200, 0x1, R5 ;  /* 0x00000001c8c81824 */ /* 0x000fe200078e0205 */
[----:B------:R-:W-:Y:S06]  /*7150*/  @P0 BRA `(.L_x_107) ;  /* 0x00000000000c0947 */ /* 0x000fec0003800000 */
[----:B------:R-:W-:Y:S04]  /*7160*/  SHF.L.U32 R0, R165, 0x1f, RZ ;  /* 0x0000001fa5007819 */ /* 0x000fe800000006ff */
[----:B------:R-:W2:Y:S02]  /*7170*/  SYNCS.PHASECHK.TRANS64.TRYWAIT P0, [R193+URZ+0x40], R0 ;  /* 0x00004000c10075a7 */ /* 0x000ea400080011ff */
[----:B--2---:R-:W-:Y:S05]  /*7180*/  @!P0 BRA `(.L_x_108) ;  /* 0x0000001c00c08947 */ /* 0x004fea0003800000 */
.L_x_107:
[----:B------:R-:W-:Y:S05]  /*7190*/  BSYNC B0 ;  /* 0x0000000000007941 */ /* 0x000fea0003800000 */
.L_x_106:
[----:B------:R-:W-:Y:S01]  /*71a0*/  ISETP.NE.AND P0, PT, R192, RZ, PT ;  /* 0x000000ffc000720c */ /* 0x000fe20003f05270 */
[----:B--2---:R-:W-:Y:S02]  /*71b0*/  VIADD R193, R193, 0x50 ;  /* 0x00000050c1c17836 */ /* 0x004fe40000000000 */
[----:B------:R-:W-:Y:S02]  /*71c0*/  IMAD.U32 R0, RZ, RZ, UR45 ;  /* 0x0000002dff007e24 */ /* 0x000fe4000f8e00ff */
[----:B------:R-:W-:Y:S03]  /*71d0*/  VIADD R166, R166, 0x1 ;  /* 0x00000001a6a67836 */ /* 0x000fe60000000000 */
[----:B------:R-:W-:Y:S05]  /*71e0*/  PRMT R0, R0, 0x654, R193 ;  /* 0x0000065400007816 */ /* 0x000fea00000000c1 */
[----:B------:R2:W3:Y:S04]  /*71f0*/  @P0 LDS.128 R140, [R3] ;  /* 0x00000000038c0984 */ /* 0x0004e80000000c00 */
[----:B------:R2:W4:Y:S04]  /*7200*/  @P0 LDS.128 R144, [R5+0x10] ;  /* 0x0000100005900984 */ /* 0x0005280000000c00 */
        /* <DEDUP_REMOVED lines=12> */
[----:B--234-:R-:W-:Y:S02]  /*72d0*/  LOP3.LUT R165, R165, R0, RZ, 0x3c, !PT ;  /* 0x00000000a5a57212 */ /* 0x01cfe400078e3cff */
.L_x_105:
[----:B------:R-:W-:Y:S05]  /*72e0*/  BSYNC B1 ;  /* 0x0000000000017941 */ /* 0x000fea0003800000 */
.L_x_104:
[----:B------:R-:W-:Y:S05]  /*72f0*/  VIADD R0, R71, 0x40 ;  /* 0x0000004047007836 */ /* 0x000fea0000000000 */
[----:B------:R-:W-:Y:S04]  /*7300*/  SHF.R.U32.HI R0, RZ, 0x15, R0 ;  /* 0x00000015ff007819 */ /* 0x000fe80000011600 */
[----:B------:R-:W-:Y:S11]  /*7310*/  LOP3.LUT P0, RZ, R0, 0x3, R159, 0x48, !PT ;  /* 0x0000000300ff7812 */ /* 0x000ff6000780489f */
[----:B------:R-:W-:Y:S02]  /*7320*/  @!UPT UIADD3 URZ, UPT, UPT, URZ, URZ, URZ ;  /* 0x000000fffffff290 */ /* 0x000fe4000fffe0ff */
        /* <DEDUP_REMOVED lines=8> */
[----:B------:R-:W5:Y:S01]  /*73b0*/  LDCU.64 UR4, c[0x4][0x10] ;  /* 0x01000200ff0477ac */ /* 0x000f620008000a00 */
[----:B--2---:R-:W-:Y:S01]  /*73c0*/  MOV R5, UR9 ;  /* 0x0000000900057c02 */ /* 0x004fe20008000f00 */
[----:B------:R-:W-:Y:S01]  /*73d0*/  IMAD.U32 R4, RZ, RZ, UR8 ;  /* 0x00000008ff047e24 */ /* 0x000fe2000f8e00ff */
[----:B---3--:R-:W-:Y:S01]  /*73e0*/  MOV R7, UR7 ;  /* 0x0000000700077c02 */ /* 0x008fe20008000f00 */
[----:B------:R-:W-:Y:S01]  /*73f0*/  IMAD.U32 R6, RZ, RZ, UR6 ;  /* 0x00000006ff067e24 */ /* 0x000fe2000f8e00ff */
[----:B-----5:R-:W-:Y:S01]  /*7400*/  MOV R11, UR5 ;  /* 0x00000005000b7c02 */ /* 0x020fe20008000f00 */
[----:B------:R-:W-:Y:S02]  /*7410*/  IMAD.U32 R10, RZ, RZ, UR4 ;  /* 0x00000004ff0a7e24 */ /* 0x000fe4000f8e00ff */
[----:B------:R-:W-:Y:S07]  /*7420*/  LEPC R20, `(.L_x_109) ;  /* 0x000000001014794e */ /* 0x000fee0000000000 */
[----:B-1--4-:R-:W-:Y:S05]  /*7430*/  CALL.ABS.NOINC R2 ;  /* 0x0000000002007343 */ /* 0x012fea0003c00000 */
.L_x_109:
[----:B------:R-:W-:Y:S01]  /*7440*/  ISETP.NE.AND P0, PT, R178, RZ, PT ;  /* 0x000000ffb200720c */ /* 0x000fe20003f05270 */
[----:B------:R-:W-:Y:S05]  /*7450*/  WARPSYNC.ALL ;  /* 0x0000000000007948 */ /* 0x000fea0003800000 */
[----:B------:R-:W-:Y:S01]  /*7460*/  R2UR UR4, R71 ;  /* 0x00000000470472ca */ /* 0x000fe200000e0000 */
[----:B------:R-:W-:Y:S01]  /*7470*/  BSSY.RECONVERGENT B0, `(.L_x_110) ;  /* 0x000011e000007945 */ /* 0x000fe20003800200 */
[----:B------:R-:W-:Y:S02]  /*7480*/  F2FP.F16.E5M2.UNPACK_B R11, R141 ;  /* 0x0000008dff0b723e */ /* 0x000fe400020004ff */
[----:B------:R-:W-:Y:S02]  /*7490*/  F2FP.F16.E5M2.UNPACK_B R10, R142 ;  /* 0x0000008eff0a723e */ /* 0x000fe400020004ff */
[----:B------:R-:W-:Y:S01]  /*74a0*/  F2FP.F16.E5M2.UNPACK_B R9, R143 ;  /* 0x0000008fff09723e */ /* 0x000fe200020004ff */
[--C-:B------:R-:W-:Y:S01]  /*74b0*/  HADD2.F32 R74, -RZ, R11.reuse.H0_H0 ;  /* 0x2000000bff4a7230 */ /* 0x100fe20000004100 */
[----:B------:R-:W-:Y:S01]  /*74c0*/  F2FP.F16.E5M2.UNPACK_B R8, R144 ;  /* 0x00000090ff08723e */ /* 0x000fe200020004ff */
[----:B------:R-:W-:Y:S01]  /*74d0*/  HADD2.F32 R76, -RZ, R11.H1_H1 ;  /* 0x3000000bff4c7230 */ /* 0x000fe20000004100 */
[----:B------:R-:W-:Y:S01]  /*74e0*/  F2FP.F16.E5M2.UNPACK_B R7, R145 ;  /* 0x00000091ff07723e */ /* 0x000fe200020004ff */
[--C-:B------:R-:W-:Y:S01]  /*74f0*/  HADD2.F32 R77, -RZ, R10.reuse.H0_H0 ;  /* 0x2000000aff4d7230 */ /* 0x100fe20000004100 */
[----:B------:R-:W-:Y:S01]  /*7500*/  F2FP.F16.E5M2.UNPACK_B R6, R146 ;  /* 0x00000092ff06723e */ /* 0x000fe200020004ff */
[----:B------:R-:W-:Y:S01]  /*7510*/  HADD2.F32 R80, -RZ, R10.H1_H1 ;  /* 0x3000000aff507230 */ /* 0x000fe20000004100 */
[----:B------:R-:W-:Y:S01]  /*7520*/  F2FP.F16.E5M2.UNPACK_B R5, R147 ;  /* 0x00000093ff05723e */ /* 0x000fe200020004ff */
[--C-:B------:R-:W-:Y:S01]  /*7530*/  HADD2.F32 R81, -RZ, R9.reuse.H0_H0 ;  /* 0x20000009ff517230 */ /* 0x100fe20000004100 */
[----:B-1----:R-:W-:Y:S01]  /*7540*/  F2FP.F16.E5M2.UNPACK_B R4, R148 ;  /* 0x00000094ff04723e */ /* 0x002fe200020004ff */
[----:B------:R-:W-:Y:S01]  /*7550*/  HADD2.F32 R84, -RZ, R9.H1_H1 ;  /* 0x30000009ff547230 */ /* 0x000fe20000004100 */
[-C--:B------:R-:W-:Y:S01]  /*7560*/  F2FP.F16.E5M2.UNPACK_B R2, R140.reuse ;  /* 0x0000008cff02723e */ /* 0x080fe200020004ff */
[--C-:B------:R-:W-:Y:S01]  /*7570*/  HADD2.F32 R85, -RZ, R8.reuse.H0_H0 ;  /* 0x20000008ff557230 */ /* 0x100fe20000004100 */
[----:B------:R-:W-:Y:S01]  /*7580*/  F2FP.F16.E5M2.UNPACK_B R140, R140.H1 ;  /* 0x0000008cff8c723e */ /* 0x000fe200030004ff */
[----:B------:R-:W-:Y:S01]  /*7590*/  HADD2.F32 R87, -RZ, R8.H1_H1 ;  /* 0x30000008ff577230 */ /* 0x000fe20000004100 */
[----:B------:R-:W-:Y:S01]  /*75a0*/  F2FP.F16.E5M2.UNPACK_B R141, R141.H1 ;  /* 0x0000008dff8d723e */ /* 0x000fe200030004ff */
[--C-:B------:R-:W-:Y:S01]  /*75b0*/  HADD2.F32 R90, -RZ, R7.reuse.H0_H0 ;  /* 0x20000007ff5a7230 */ /* 0x100fe20000004100 */
[----:B------:R-:W-:Y:S01]  /*75c0*/  F2FP.F16.E5M2.UNPACK_B R142, R142.H1 ;  /* 0x0000008eff8e723e */ /* 0x000fe200030004ff */
[----:B------:R-:W-:Y:S01]  /*75d0*/  HADD2.F32 R91, -RZ, R7.H1_H1 ;  /* 0x30000007ff5b7230 */ /* 0x000fe20000004100 */
[----:B------:R-:W-:Y:S01]  /*75e0*/  F2FP.F16.E5M2.UNPACK_B R143, R143.H1 ;  /* 0x0000008fff8f723e */ /* 0x000fe200030004ff */
[--C-:B------:R-:W-:Y:S01]  /*75f0*/  HADD2.F32 R94, -RZ, R6.reuse.H0_H0 ;  /* 0x20000006ff5e7230 */ /* 0x100fe20000004100 */
[----:B------:R-:W-:Y:S01]  /*7600*/  R2UR UR5, R186 ;  /* 0x00000000ba0572ca */ /* 0x000fe200000e0000 */
[----:B------:R-:W-:Y:S01]  /*7610*/  HADD2.F32 R95, -RZ, R6.H1_H1 ;  /* 0x30000006ff5f7230 */ /* 0x000fe20000004100 */
        /* <DEDUP_REMOVED lines=9> */
[----:B------:R-:W1:Y:S01]  /*76b0*/  LDTM.x64 R4, tmem[UR4+0x40] ;  /* 0x00004004000479ee */ /* 0x000e620008340000 */
[--C-:B------:R-:W-:Y:S01]  /*76c0*/  HADD2.F32 R0, -RZ, R2.reuse.H0_H0 ;  /* 0x20000002ff007230 */ /* 0x100fe20000004100 */
[----:B------:R-:W-:Y:S01]  /*76d0*/  NOP ;  /* 0x0000000000007918 */ /* 0x000fe20000000000 */
[----:B------:R-:W-:Y:S01]  /*76e0*/  UIADD3 UR4, UPT, UPT, UR5, 0xb0, URZ ;  /* 0x000000b005047890 */ /* 0x000fe2000fffe0ff */
[----:B------:R-:W-:Y:S01]  /*76f0*/  HADD2.F32 R2, -RZ, R2.H1_H1 ;  /* 0x30000002ff027230 */ /* 0x000fe20000004100 */
[----:B------:R-:W-:Y:S01]  /*7700*/  F2FP.F16.E5M2.UNPACK_B R127, R154 ;  /* 0x0000009aff7f723e */ /* 0x000fe200020004ff */
[----:B------:R-:W-:Y:S01]  /*7710*/  HADD2.F32 R78, -RZ, R141.H1_H1 ;  /* 0x3000008dff4e7230 */ /* 0x000fe20000004100 */
[----:B------:R-:W-:Y:S01]  /*7720*/  UPRMT UR4, UR45, 0x654, UR4 ;  /* 0x000006542d047896 */ /* 0x000fe20008000004 */
[--C-:B------:R-:W-:Y:S01]  /*7730*/  HADD2.F32 R106, -RZ, R107.reuse.H0_H0 ;  /* 0x2000006bff6a7230 */ /* 0x100fe20000004100 */
[----:B------:R-:W-:Y:S01]  /*7740*/  F2FP.F16.E5M2.UNPACK_B R130, R155 ;  /* 0x0000009bff82723e */ /* 0x000fe200020004ff */
[----:B------:R-:W-:Y:S01]  /*7750*/  HADD2.F32 R107, -RZ, R107.H1_H1 ;  /* 0x3000006bff6b7230 */ /* 0x000fe20000004100 */
[----:B------:R-:W-:Y:S01]  /*7760*/  F2FP.F16.E5M2.UNPACK_B R144, R144.H1 ;  /* 0x00000090ff90723e */ /* 0x000fe200030004ff */
[--C-:B------:R-:W-:Y:S01]  /*7770*/  HADD2.F32 R110, -RZ, R111.reuse.H0_H0 ;  /* 0x2000006fff6e7230 */ /* 0x100fe20000004100 */
[----:B------:R-:W-:Y:S01]  /*7780*/  F2FP.F16.E5M2.UNPACK_B R145, R145.H1 ;  /* 0x00000091ff91723e */ /* 0x000fe200030004ff */
[----:B------:R-:W-:Y:S01]  /*7790*/  HADD2.F32 R111, -RZ, R111.H1_H1 ;  /* 0x3000006fff6f7230 */ /* 0x000fe20000004100 */
[----:B------:R-:W-:Y:S01]  /*77a0*/  F2FP.F16.E5M2.UNPACK_B R146, R146.H1 ;  /* 0x00000092ff92723e */ /* 0x000fe200030004ff */
[----:B-1----:R-:W-:Y:S01]  /*77b0*/  SYNCS.ARRIVE.TRANS64.RED.A1T0 RZ, [UR4], RZ ;  /* 0x000000ffffff79a7 */ /* 0x002fe20008100404 */
[--C-:B------:R-:W-:Y:S01]  /*77c0*/  HADD2.F32 R114, -RZ, R115.reuse.H0_H0 ;  /* 0x20000073ff727230 */ /* 0x100fe20000004100 */
[----:B------:R-:W-:Y:S01]  /*77d0*/  F2FP.F16.E5M2.UNPACK_B R147, R147.H1 ;  /* 0x00000093ff93723e */ /* 0x000fe200030004ff */
[----:B------:R-:W-:Y:S01]  /*77e0*/  HADD2.F32 R115, -RZ, R115.H1_H1 ;  /* 0x30000073ff737230 */ /* 0x000fe20000004100 */
[----:B------:R-:W-:Y:S01]  /*77f0*/  F2FP.F16.E5M2.UNPACK_B R148, R148.H1 ;  /* 0x00000094ff94723e */ /* 0x000fe200030004ff */
[--C-:B------:R-:W-:Y:S01]  /*7800*/  HADD2.F32 R118, -RZ, R119.reuse.H0_H0 ;  /* 0x20000077ff767230 */ /* 0x100fe20000004100 */
[----:B------:R-:W-:Y:S01]  /*7810*/  F2FP.F16.E5M2.UNPACK_B R149, R149.H1 ;  /* 0x00000095ff95723e */ /* 0x000fe200030004ff */
[----:B------:R-:W-:Y:S02]  /*7820*/  HADD2.F32 R119, -RZ, R119.H1_H1 ;  /* 0x30000077ff777230 */ /* 0x000fe40000004100 */
[C---:B------:R-:W-:Y:S01]  /*7830*/  FMUL R4, R70.reuse, R4 ;  /* 0x0000000446047220 */ /* 0x040fe20000400000 */
[C---:B------:R-:W-:Y:S01]  /*7840*/  FMUL R5, R70.reuse, R5 ;  /* 0x0000000546057220 */ /* 0x040fe20000400000 */
[--C-:B------:R-:W-:Y:S02]  /*7850*/  HADD2.F32 R3, -RZ, R140.reuse.H0_H0 ;  /* 0x2000008cff037230 */ /* 0x100fe40000004100 */
        /* <DEDUP_REMOVED lines=9> */
[C---:B------:R-:W-:Y:S01]  /*78f0*/  FMUL R2, R70.reuse, R21 ;  /* 0x0000001546027220 */ /* 0x040fe20000400000 */
[C---:B------:R-:W-:Y:S01]  /*7900*/  FMUL R21, R70.reuse, R28 ;  /* 0x0000001c46157220 */ /* 0x040fe20000400000 */
[----:B------:R-:W-:Y:S02]  /*7910*/  HADD2.F32 R122, -RZ, R123.H0_H0 ;  /* 0x2000007bff7a7230 */ /* 0x000fe40000004100 */
[C---:B------:R-:W-:Y:S01]  /*7920*/  FMUL R6, R70.reuse, R6 ;  /* 0x0000000646067220 */ /* 0x040fe20000400000 */
[----:B------:R-:W-:Y:S02]  /*7930*/  HADD2.F32 R72, -RZ, R140.H1_H1 ;  /* 0x3000008cff487230 */ /* 0x000fe40000004100 */
[C---:B------:R-:W-:Y:S01]  /*7940*/  FMUL R7, R70.reuse, R7 ;  /* 0x0000000746077220 */ /* 0x040fe20000400000 */
[----:B------:R-:W-:Y:S02]  /*7950*/  HADD2.F32 R75, -RZ, R141.H0_H0 ;  /* 0x2000008dff4b7230 */ /* 0x000fe40000004100 */
[C---:B------:R-:W-:Y:S01]  /*7960*/  FFMA R6, R73.reuse, R3, R6 ;  /* 0x0000000349067223 */ /* 0x040fe20000000006 */
[----:B------:R-:W-:Y:S02]  /*7970*/  HADD2.F32 R123, -RZ, R123.H1_H1 ;  /* 0x3000007bff7b7230 */ /* 0x000fe40000004100 */
[C---:B------:R-:W-:Y:S01]  /*7980*/  FFMA R7, R73.reuse, R72, R7 ;  /* 0x0000004849077223 */ /* 0x040fe20000000007 */
[C---:B------:R-:W-:Y:S01]  /*7990*/  FFMA R8, R73.reuse, R74, R8 ;  /* 0x0000004a49087223 */ /* 0x040fe20000000008 */
[----:B------:R-:W-:Y:S01]  /*79a0*/  FFMA R9, R73, R76, R9 ;  /* 0x0000004c49097223 */ /* 0x000fe20000000009 */
[--C-:B------:R-:W-:Y:S02]  /*79b0*/  HADD2.F32 R126, -RZ, R127.reuse.H0_H0 ;  /* 0x2000007fff7e7230 */ /* 0x100fe40000004100 */
[C---:B------:R-:W-:Y:S01]  /*79c0*/  FMUL R10, R70.reuse, R10 ;  /* 0x0000000a460a7220 */ /* 0x040fe20000400000 */
[----:B------:R-:W-:Y:S01]  /*79d0*/  F2FP.SATFINITE.E5M2.F32.PACK_AB_MERGE_C R76, R7, R6, RZ ;  /* 0x00000006074c723e */ /* 0x000fe200048060ff */
[C---:B------:R-:W-:Y:S01]  /*79e0*/  FMUL R7, R70.reuse, R24 ;  /* 0x0000001846077220 */ /* 0x040fe20000400000 */
[----:B------:R-:W-:Y:S02]  /*79f0*/  HADD2.F32 R127, -RZ, R127.H1_H1 ;  /* 0x3000007fff7f7230 */ /* 0x000fe40000004100 */
[C---:B------:R-:W-:Y:S01]  /*7a00*/  FFMA R10, R73.reuse, R75, R10 ;  /* 0x0000004b490a7223 */ /* 0x040fe2000000000a */
[----:B------:R-:W-:Y:S02]  /*7a10*/  HADD2.F32 R72, -RZ, R130.H0_H0 ;  /* 0x20000082ff487230 */ /* 0x000fe40000004100 */
[C---:B------:R-:W-:Y:S01]  /*7a20*/  FMUL R11, R70.reuse, R11 ;  /* 0x0000000b460b7220 */ /* 0x040fe20000400000 */
[--C-:B------:R-:W-:Y:S02]  /*7a30*/  HADD2.F32 R79, -RZ, R142.reuse.H0_H0 ;  /* 0x2000008eff4f7230 */ /* 0x100fe40000004100 */
[C---:B------:R-:W-:Y:S01]  /*7a40*/  FMUL R14, R70.reuse, R14 ;  /* 0x0000000e460e7220 */ /* 0x040fe20000400000 */
[----:B------:R-:W-:Y:S02]  /*7a50*/  HADD2.F32 R82, -RZ, R142.H1_H1 ;  /* 0x3000008eff527230 */ /* 0x000fe40000004100 */
[C---:B------:R-:W-:Y:S01]  /*7a60*/  FFMA R11, R73.reuse, R78, R11 ;  /* 0x0000004e490b7223 */ /* 0x040fe2000000000b */
[C---:B------:R-:W-:Y:S01]  /*7a70*/  FFMA R12, R73.reuse, R77, R12 ;  /* 0x0000004d490c7223 */ /* 0x040fe2000000000c */
[C---:B------:R-:W-:Y:S01]  /*7a80*/  FFMA R13, R73.reuse, R80, R13 ;  /* 0x00000050490d7223 */ /* 0x040fe2000000000d */
[----:B------:R-:W-:Y:S01]  /*7a90*/  FFMA R14, R73, R79, R14 ;  /* 0x0000004f490e7223 */ /* 0x000fe2000000000e */
[----:B------:R-:W-:Y:S01]  /*7aa0*/  HADD2.F32 R75, -RZ, R130.H1_H1 ;  /* 0x30000082ff4b7230 */ /* 0x000fe20000004100 */
[----:B------:R-:W-:Y:S01]  /*7ab0*/  F2FP.SATFINITE.E5M2.F32.PACK_AB_MERGE_C R78, R11, R10, RZ ;  /* 0x0000000a0b4e723e */ /* 0x000fe200048060ff */
[C---:B------:R-:W-:Y:S01]  /*7ac0*/  FMUL R10, R70.reuse, R25 ;  /* 0x00000019460a7220 */ /* 0x040fe20000400000 */
[C---:B------:R-:W-:Y:S01]  /*7ad0*/  FMUL R25, R70.reuse, R32 ;  /* 0x0000002046197220 */ /* 0x040fe20000400000 */
        /* <DEDUP_REMOVED lines=8> */
[C---:B------:R-:W-:Y:S01]  /*7b60*/  FMUL R19, R70.reuse, R19 ;  /* 0x0000001346137220 */ /* 0x040fe20000400000 */
[--C-:B------:R-:W-:Y:S01]  /*7b70*/  HADD2.F32 R88, -RZ, R144.reuse.H0_H0 ;  /* 0x20000090ff587230 */ /* 0x100fe20000004100 */
[----:B------:R-:W-:Y:S01]  /*7b80*/  F2FP.SATFINITE.E5M2.F32.PACK_AB_MERGE_C R14, R15, R14, RZ ;  /* 0x0000000e0f0e723e */ /* 0x000fe200048060ff */
[----:B------:R-:W-:Y:S02]  /*7b90*/  HADD2.F32 R89, -RZ, R144.H1_H1 ;  /* 0x30000090ff597230 */ /* 0x000fe40000004100 */
[C---:B------:R-:W-:Y:S01]  /*7ba0*/  FFMA R19, R73.reuse, R86, R19 ;  /* 0x0000005649137223 */ /* 0x040fe20000000013 */
[C---:B------:R-:W-:Y:S01]  /*7bb0*/  FFMA R0, R73.reuse, R85, R0 ;  /* 0x0000005549007223 */ /* 0x040fe20000000000 */
[----:B------:R-:W-:Y:S01]  /*7bc0*/  FFMA R2, R73, R87, R2 ;  /* 0x0000005749027223 */ /* 0x000fe20000000002 */
[C---:B------:R-:W-:Y:S01]  /*7bd0*/  FMUL R3, R70.reuse, R22 ;  /* 0x0000001646037220 */ /* 0x040fe20000400000 */
[C---:B------:R-:W-:Y:S01]  /*7be0*/  FMUL R22, R70.reuse, R29 ;  /* 0x0000001d46167220 */ /* 0x040fe20000400000 */
[----:B------:R-:W-:Y:S01]  /*7bf0*/  F2FP.SATFINITE.E5M2.F32.PACK_AB_MERGE_C R18, R19, R18, RZ ;  /* 0x000000121312723e */ /* 0x000fe200048060ff */
[C---:B------:R-:W-:Y:S01]  /*7c00*/  FMUL R29, R70.reuse, R36 ;  /* 0x00000024461d7220 */ /* 0x040fe20000400000 */
        /* <DEDUP_REMOVED lines=8> */
[C---:B------:R-:W-:Y:S01]  /*7c90*/  FFMA R11, R73.reuse, R92, R11 ;  /* 0x0000005c490b7223 */ /* 0x040fe2000000000b */
[----:B------:R-:W-:Y:S01]  /*7ca0*/  FMUL R26, R70, R33 ;  /* 0x00000021461a7220 */ /* 0x000fe20000400000 */
[----:B------:R-:W-:Y:S01]  /*7cb0*/  F2FP.SATFINITE.E5M2.F32.PACK_AB_MERGE_C R3, R6, R3, RZ ;  /* 0x000000030603723e */ /* 0x000fe200048060ff */
        /* <DEDUP_REMOVED lines=9> */
[C---:B------:R-:W-:Y:S01]  /*7d50*/  FMUL R30, R70.reuse, R37 ;  /* 0x00000025461e7220 */ /* 0x040fe20000400000 */
[C---:B------:R-:W-:Y:S01]  /*7d60*/  FMUL R37, R70.reuse, R44 ;  /* 0x0000002c46257220 */ /* 0x040fe20000400000 */
[C---:B------:R-:W-:Y:S01]  /*7d70*/  FMUL R24, R70.reuse, R31 ;  /* 0x0000001f46187220 */ /* 0x040fe20000400000 */
[----:B------:R-:W-:Y:S01]  /*7d80*/  F2FP.F16.E5M2.UNPACK_B R150, R150.H1 ;  /* 0x00000096ff96723e */ /* 0x000fe200030004ff */
[--C-:B------:R-:W-:Y:S02]  /*7d90*/  HADD2.F32 R100, -RZ, R147.reuse.H0_H0 ;  /* 0x20000093ff647230 */ /* 0x100fe40000004100 */
[----:B------:R-:W-:Y:S01]  /*7da0*/  FMUL R27, R70, R34 ;  /* 0x00000022461b7220 */ /* 0x000fe20000400000 */
[----:B------:R-:W-:Y:S02]  /*7db0*/  HADD2.F32 R101, -RZ, R147.H1_H1 ;  /* 0x30000093ff657230 */ /* 0x000fe40000004100 */
[C---:B------:R-:W-:Y:S01]  /*7dc0*/  FFMA R24, R73.reuse, R97, R24 ;  /* 0x0000006149187223 */ /* 0x040fe20000000018 */
[----:B------:R-:W-:Y:S01]  /*7dd0*/  F2FP.F16.E5M2.UNPACK_B R151, R151.H1 ;  /* 0x00000097ff97723e */ /* 0x000fe200030004ff */
[C---:B------:R-:W-:Y:S01]  /*7de0*/  FFMA R25, R73.reuse, R98, R25 ;  /* 0x0000006249197223 */ /* 0x040fe20000000019 */
[C---:B------:R-:W-:Y:S01]  /*7df0*/  FFMA R26, R73.reuse, R99, R26 ;  /* 0x00000063491a7223 */ /* 0x040fe2000000001a */
[----:B------:R-:W-:Y:S01]  /*7e00*/  F2FP.F16.E5M2.UNPACK_B R152, R152.H1 ;  /* 0x00000098ff98723e */ /* 0x000fe200030004ff */
[C---:B------:R-:W-:Y:S01]  /*7e10*/  FFMA R27, R73.reuse, R100, R27 ;  /* 0x00000064491b7223 */ /* 0x040fe2000000001b */
[----:B------:R-:W-:Y:S01]  /*7e20*/  F2FP.SATFINITE.E5M2.F32.PACK_AB_MERGE_C R6, R24, R23, RZ ;  /* 0x000000171806723e */ /* 0x000fe200048060ff */
[C---:B------:R-:W-:Y:S01]  /*7e30*/  FMUL R34, R70.reuse, R41 ;  /* 0x0000002946227220 */ /* 0x040fe20000400000 */
[C---:B------:R-:W-:Y:S01]  /*7e40*/  FMUL R41, R70.reuse, R48 ;  /* 0x0000003046297220 */ /* 0x040fe20000400000 */
[----:B------:R-:W-:Y:S01]  /*7e50*/  FMUL R28, R70, R35 ;  /* 0x00000023461c7220 */ /* 0x000fe20000400000 */
[----:B------:R-:W-:Y:S01]  /*7e60*/  F2FP.F16.E5M2.UNPACK_B R153, R153.H1 ;  /* 0x00000099ff99723e */ /* 0x000fe200030004ff */
[--C-:B------:R-:W-:Y:S01]  /*7e70*/  HADD2.F32 R104, -RZ, R148.reuse.H0_H0 ;  /* 0x20000094ff687230 */ /* 0x100fe20000004100 */
[----:B------:R-:W-:Y:S01]  /*7e80*/  F2FP.SATFINITE.E5M2.F32.PACK_AB_MERGE_C R6, R22, R21, R6 ;  /* 0x000000151606723e */ /* 0x000fe20004806006 */
[C---:B------:R-:W-:Y:S01]  /*7e90*/  FFMA R28, R73.reuse, R101, R28 ;  /* 0x00000065491c7223 */ /* 0x040fe2000000001c */
[C---:B------:R-:W-:Y:S01]  /*7ea0*/  FFMA R29, R73.reuse, R102, R29 ;  /* 0x00000066491d7223 */ /* 0x040fe2000000001d */
[C---:B------:R-:W-:Y:S01]  /*7eb0*/  FFMA R30, R73.reuse, R103, R30 ;  /* 0x00000067491e7223 */ /* 0x040fe2000000001e */
[----:B------:R-:W-:Y:S02]  /*7ec0*/  HADD2.F32 R105, -RZ, R148.H1_H1 ;  /* 0x30000094ff697230 */ /* 0x000fe40000004100 */
[C---:B------:R-:W-:Y:S01]  /*7ed0*/  FMUL R31, R70.reuse, R38 ;  /* 0x00000026461f7220 */ /* 0x040fe20000400000 */
[----:B------:R-:W-:Y:S01]  /*7ee0*/  F2FP.F16.E5M2.UNPACK_B R154, R154.H1 ;  /* 0x0000009aff9a723e */ /* 0x000fe200030004ff */
[C---:B------:R-:W-:Y:S01]  /*7ef0*/  FMUL R38, R70.reuse, R45 ;  /* 0x0000002d46267220 */ /* 0x040fe20000400000 */
[C---:B------:R-:W-:Y:S01]  /*7f00*/  FMUL R45, R70.reuse, R52 ;  /* 0x00000034462d7220 */ /* 0x040fe20000400000 */
[----:B------:R-:W-:Y:S01]  /*7f10*/  F2FP.F16.E5M2.UNPACK_B R155, R155.H1 ;  /* 0x0000009bff9b723e */ /* 0x000fe200030004ff */
[----:B------:R-:W-:Y:S01]  /*7f20*/  FFMA R31, R73, R104, R31 ;  /* 0x00000068491f7223 */ /* 0x000fe2000000001f */
[----:B------:R-:W-:Y:S01]  /*7f30*/  FMUL R52, R70, R59 ;  /* 0x0000003b46347220 */ /* 0x000fe20000400000 */
[----:B------:R-:W-:Y:S01]  /*7f40*/  IADD3 R68, PT, PT, R68, 0x1, RZ ;  /* 0x0000000144447810 */ /* 0x000fe20007ffe0ff */
[C---:B------:R-:W-:Y:S01]  /*7f50*/  FMUL R59, R70.reuse, R66 ;  /* 0x00000042463b7220 */ /* 0x040fe20000400000 */
[----:B------:R-:W-:Y:S01]  /*7f60*/  F2FP.SATFINITE.E5M2.F32.PACK_AB_MERGE_C R66, R13, R12, R14 ;  /* 0x0000000c0d42723e */ /* 0x000fe2000480600e */
[C---:B------:R-:W-:Y:S01]  /*7f70*/  FMUL R32, R70.reuse, R39 ;  /* 0x0000002746207220 */ /* 0x040fe20000400000 */
[--C-:B------:R-:W-:Y:S02]  /*7f80*/  HADD2.F32 R108, -RZ, R149.reuse.H0_H0 ;  /* 0x20000095ff6c7230 */ /* 0x100fe40000004100 */
[C---:B------:R-:W-:Y:S01]  /*7f90*/  FMUL R35, R70.reuse, R42 ;  /* 0x0000002a46237220 */ /* 0x040fe20000400000 */
[----:B------:R-:W-:Y:S02]  /*7fa0*/  HADD2.F32 R109, -RZ, R149.H1_H1 ;  /* 0x30000095ff6d7230 */ /* 0x000fe40000004100 */
[C---:B------:R-:W-:Y:S01]  /*7fb0*/  FFMA R32, R73.reuse, R105, R32 ;  /* 0x0000006949207223 */ /* 0x040fe20000000020 */
[----:B------:R-:W-:Y:S01]  /*7fc0*/  FMUL R36, R70, R43 ;  /* 0x0000002b46247220 */ /* 0x000fe20000400000 */
[C---:B------:R-:W-:Y:S01]  /*7fd0*/  FFMA R33, R73.reuse, R106, R33 ;  /* 0x0000006a49217223 */ /* 0x040fe20000000021 */
[C---:B------:R-:W-:Y:S01]  /*7fe0*/  FFMA R34, R73.reuse, R107, R34 ;  /* 0x0000006b49227223 */ /* 0x040fe20000000022 */
[--C-:B------:R-:W-:Y:S01]  /*7ff0*/  HADD2.F32 R112, -RZ, R150.reuse.H0_H0 ;  /* 0x20000096ff707230 */ /* 0x100fe20000004100 */
[----:B------:R-:W-:Y:S01]  /*8000*/  F2FP.SATFINITE.E5M2.F32.PACK_AB_MERGE_C R32, R32, R31, RZ ;  /* 0x0000001f2020723e */ /* 0x000fe200048060ff */
[C---:B------:R-:W-:Y:S01]  /*8010*/  FFMA R35, R73.reuse, R108, R35 ;  /* 0x0000006c49237223 */ /* 0x040fe20000000023 */
[----:B------:R-:W-:Y:S02]  /*8020*/  HADD2.F32 R113, -RZ, R150.H1_H1 ;  /* 0x30000096ff717230 */ /* 0x000fe40000004100 */
[----:B------:R-:W-:Y:S01]  /*8030*/  FMUL R39, R70, R46 ;  /* 0x0000002e46277220 */ /* 0x000fe20000400000 */
[----:B------:R-:W-:Y:S01]  /*8040*/  F2FP.SATFINITE.E5M2.F32.PACK_AB_MERGE_C R32, R30, R29, R32 ;  /* 0x0000001d1e20723e */ /* 0x000fe20004806020 */
[C---:B------:R-:W-:Y:S01]  /*8050*/  FFMA R36, R73.reuse, R109, R36 ;  /* 0x0000006d49247223 */ /* 0x040fe20000000024 */
[C---:B------:R-:W-:Y:S01]  /*8060*/  FMUL R40, R70.reuse, R47 ;  /* 0x0000002f46287220 */ /* 0x040fe20000400000 */
        /* <DEDUP_REMOVED lines=10> */
[C---:B------:R-:W-:Y:S01]  /*8110*/  FMUL R50, R70.reuse, R57 ;  /* 0x0000003946327220 */ /* 0x040fe20000400000 */
[C---:B------:R-:W-:Y:S01]  /*8120*/  FMUL R57, R70.reuse, R64 ;  /* 0x0000004046397220 */ /* 0x040fe20000400000 */
[----:B------:R-:W-:Y:S01]  /*8130*/  FFMA R42, R73, R115, R42 ;  /* 0x00000073492a7223 */ /* 0x000fe2000000002a */
[C---:B------:R-:W-:Y:S01]  /*8140*/  FMUL R46, R70.reuse, R53 ;  /* 0x00000035462e7220 */ /* 0x040fe20000400000 */
[--C-:B------:R-:W-:Y:S01]  /*8150*/  HADD2.F32 R120, -RZ, R152.reuse.H0_H0 ;  /* 0x20000098ff787230 */ /* 0x100fe20000004100 */
[----:B------:R-:W-:Y:S01]  /*8160*/  F2FP.SATFINITE.E5M2.F32.PACK_AB_MERGE_C R64, R5, R4, R76 ;  /* 0x000000040540723e */ /* 0x000fe2000480604c */
[C---:B------:R-:W-:Y:S01]  /*8170*/  FMUL R51, R70.reuse, R58 ;  /* 0x0000003a46337220 */ /* 0x040fe20000400000 */
[C---:B------:R-:W-:Y:S01]  /*8180*/  FMUL R53, R70.reuse, R60 ;  /* 0x0000003c46357220 */ /* 0x040fe20000400000 */
[C---:B------:R-:W-:Y:S01]  /*8190*/  FFMA R43, R73.reuse, R116, R43 ;  /* 0x00000074492b7223 */ /* 0x040fe2000000002b */
[----:B------:R-:W-:Y:S02]  /*81a0*/  HADD2.F32 R121, -RZ, R152.H1_H1 ;  /* 0x30000098ff797230 */ /* 0x000fe40000004100 */
[C---:B------:R-:W-:Y:S01]  /*81b0*/  FMUL R47, R70.reuse, R54 ;  /* 0x00000036462f7220 */ /* 0x040fe20000400000 */
[C---:B------:R-:W-:Y:S01]  /*81c0*/  FMUL R58, R70.reuse, R65 ;  /* 0x00000041463a7220 */ /* 0x040fe20000400000 */
[----:B------:R-:W-:Y:S01]  /*81d0*/  FMUL R60, R70, R67 ;  /* 0x00000043463c7220 */ /* 0x000fe20000400000 */
[----:B------:R-:W-:Y:S01]  /*81e0*/  F2FP.SATFINITE.E5M2.F32.PACK_AB_MERGE_C R5, R20, R11, RZ ;  /* 0x0000000b1405723e */ /* 0x000fe200048060ff */
[----:B------:R-:W-:Y:S01]  /*81f0*/  FFMA R44, R73, R117, R44 ;  /* 0x00000075492c7223 */ /* 0x000fe2000000002c */
[C---:B------:R-:W-:Y:S01]  /*8200*/  FMUL R48, R70.reuse, R55 ;  /* 0x0000003746307220 */ /* 0x040fe20000400000 */
[----:B------:R-:W-:Y:S01]  /*8210*/  F2FP.SATFINITE.E5M2.F32.PACK_AB_MERGE_C R65, R9, R8, R78 ;  /* 0x000000080941723e */ /* 0x000fe2000480604e */
[----:B------:R-:W-:Y:S01]  /*8220*/  FFMA R45, R73, R118, R45 ;  /* 0x00000076492d7223 */ /* 0x000fe2000000002d */
[----:B------:R-:W-:Y:S01]  /*8230*/  F2FP.SATFINITE.E5M2.F32.PACK_AB_MERGE_C R67, R17, R16, R18 ;  /* 0x000000101143723e */ /* 0x000fe20004806012 */
[----:B------:R-:W-:Y:S01]  /*8240*/  FMUL R49, R70, R56 ;  /* 0x0000003846317220 */ /* 0x000fe20000400000 */
[C---:B------:R-:W-:Y:S01]  /*8250*/  FFMA R46, R73.reuse, R119, R46 ;  /* 0x00000077492e7223 */ /* 0x040fe2000000002e */
[--C-:B------:R-:W-:Y:S02]  /*8260*/  HADD2.F32 R124, -RZ, R153.reuse.H0_H0 ;  /* 0x20000099ff7c7230 */ /* 0x100fe40000004100 */
[C---:B------:R-:W-:Y:S01]  /*8270*/  FFMA R47, R73.reuse, R120, R47 ;  /* 0x00000078492f7223 */ /* 0x040fe2000000002f */
[----:B------:R1:W-:Y:S01]  /*8280*/  STS.128 [R137+UR44+0x6200], R64 ;  /* 0x0062004089007988 */ /* 0x0003e20008000c2c */
[----:B------:R-:W-:Y:S01]  /*8290*/  HADD2.F32 R125, -RZ, R153.H1_H1 ;  /* 0x30000099ff7d7230 */ /* 0x000fe20000004100 */
[----:B------:R-:W-:Y:S01]  /*82a0*/  F2FP.SATFINITE.E5M2.F32.PACK_AB_MERGE_C R5, R10, R7, R5 ;  /* 0x000000070a05723e */ /* 0x000fe20004806005 */
[C---:B------:R-:W-:Y:S01]  /*82b0*/  FFMA R48, R73.reuse, R121, R48 ;  /* 0x0000007949307223 */ /* 0x040fe20000000030 */
[----:B------:R-:W-:Y:S01]  /*82c0*/  F2FP.SATFINITE.E5M2.F32.PACK_AB_MERGE_C R7, R28, R27, RZ ;  /* 0x0000001b1c07723e */ /* 0x000fe200048060ff */
        /* <DEDUP_REMOVED lines=8> */
[----:B------:R-:W-:Y:S01]  /*8350*/  FMUL R56, R70, R63 ;  /* 0x0000003f46387220 */ /* 0x000fe20000400000 */
[----:B------:R-:W-:Y:S01]  /*8360*/  F2FP.SATFINITE.E5M2.F32.PACK_AB_MERGE_C R4, R2, R0, R3 ;  /* 0x000000000204723e */ /* 0x000fe20004806003 */
[C---:B------:R-:W-:Y:S01]  /*8370*/  FFMA R53, R73.reuse, R126, R53 ;  /* 0x0000007e49357223 */ /* 0x040fe20000000035 */
[----:B------:R-:W-:Y:S01]  /*8380*/  F2FP.SATFINITE.E5M2.F32.PACK_AB_MERGE_C R7, R26, R25, R7 ;  /* 0x000000191a07723e */ /* 0x000fe20004806007 */
[C---:B------:R-:W-:Y:S01]  /*8390*/  FFMA R54, R73.reuse, R127, R54 ;  /* 0x0000007f49367223 */ /* 0x040fe20000000036 */
[--C-:B------:R-:W-:Y:S02]  /*83a0*/  HADD2.F32 R74, -RZ, R155.reuse.H0_H0 ;  /* 0x2000009bff4a7230 */ /* 0x100fe40000004100 */
[C---:B------:R-:W-:Y:S01]  /*83b0*/  FFMA R55, R73.reuse, R128, R55 ;  /* 0x0000008049377223 */ /* 0x040fe20000000037 */
[----:B------:R-:W-:Y:S01]  /*83c0*/  HADD2.F32 R131, -RZ, R155.H1_H1 ;  /* 0x3000009bff837230 */ /* 0x000fe20000004100 */
[----:B------:R1:W-:Y:S01]  /*83d0*/  STS.128 [R179+0x6010], R4 ;  /* 0x00601004b3007388 */ /* 0x0003e20000000c00 */
[----:B------:R-:W-:Y:S01]  /*83e0*/  F2FP.SATFINITE.E5M2.F32.PACK_AB_MERGE_C R35, R36, R35, RZ ;  /* 0x000000232423723e */ /* 0x000fe200048060ff */
[C---:B------:R-:W-:Y:S01]  /*83f0*/  FFMA R56, R73.reuse, R129, R56 ;  /* 0x0000008149387223 */ /* 0x040fe20000000038 */
[----:B------:R-:W-:Y:S01]  /*8400*/  F2FP.SATFINITE.E5M2.F32.PACK_AB_MERGE_C R39, R40, R39, RZ ;  /* 0x000000272827723e */ /* 0x000fe200048060ff */
[C---:B------:R-:W-:Y:S01]  /*8410*/  FFMA R57, R73.reuse, R72, R57 ;  /* 0x0000004849397223 */ /* 0x040fe20000000039 */
[----:B------:R-:W-:Y:S01]  /*8420*/  F2FP.SATFINITE.E5M2.F32.PACK_AB_MERGE_C R43, R44, R43, RZ ;  /* 0x0000002b2c2b723e */ /* 0x000fe200048060ff */
[C---:B------:R-:W-:Y:S01]  /*8430*/  FFMA R58, R73.reuse, R75, R58 ;  /* 0x0000004b493a7223 */ /* 0x040fe2000000003a */
[C---:B------:R-:W-:Y:S01]  /*8440*/  FFMA R59, R73.reuse, R74, R59 ;  /* 0x0000004a493b7223 */ /* 0x040fe2000000003b */
[----:B------:R-:W-:Y:S01]  /*8450*/  F2FP.SATFINITE.E5M2.F32.PACK_AB_MERGE_C R33, R34, R33, R35 ;  /* 0x000000212221723e */ /* 0x000fe20004806023 */
        /* <DEDUP_REMOVED lines=11> */
[----:B------:R-:W-:Y:S05]  /*8510*/  F2FP.SATFINITE.E5M2.F32.PACK_AB_MERGE_C R51, R58, R57, R59 ;  /* 0x000000393a33723e */ /* 0x000fea000480603b */
        /* <DEDUP_REMOVED lines=10> */
[----:B------:R-:W-:Y:S02]  /*85c0*/  UIADD3 UR9, UPT, UPT, UR49, 0x40, URZ ;  /* 0x0000004031097890 */ /* 0x000fe4000fffe0ff */
[----:B------:R-:W-:Y:S01]  /*85d0*/  UIADD3 UR8, UPT, UPT, UR44, 0x6200, URZ ;  /* 0x000062002c087890 */ /* 0x000fe2000fffe0ff */
[----:B------:R-:W-:Y:S01]  /*85e0*/  UMOV UR10, UR50 ;  /* 0x00000032000a7c82 */ /* 0x000fe20008000000 */
[----:B------:R-:W-:Y:S01]  /*85f0*/  UMOV UR11, UR36 ;  /* 0x00000024000b7c82 */ /* 0x000fe20008000000 */
[----:B--2---:R-:W-:Y:S04]  /*8600*/  UIADD3 UR4, UP0, UPT, UR6, 0x680, URZ ;  /* 0x0000068006047890 */ /* 0x004fe8000ff1e0ff */
[----:B------:R-:W-:Y:S09]  /*8610*/  UIADD3.X UR5, UPT, UPT, URZ, UR7, URZ, UP0, !UPT ;  /* 0x00000007ff057290 */ /* 0x000ff200087fe4ff */
[----:B------:R2:W-:Y:S01]  /*8620*/  UTMASTG.3D [UR8], [UR4] ;  /* 0x00000008040073b5 */ /* 0x0005e20008010000 */
[----:B------:R0:W-:Y:S01]  /*8630*/  UTMACMDFLUSH ;  /* 0x00000000000079b7 */ /* 0x0001e20000000000 */
[----:B--2---:R-:W-:Y:S04]  /*8640*/  DEPBAR.LE SB0, 0x1 ;  /* 0x000080400000791a */ /* 0x004fe80000000000 */
.L_x_111:
[----:B------:R-:W-:Y:S05]  /*8650*/  BSYNC.RECONVERGENT B0 ;  /* 0x0000000000007941 */ /* 0x000fea0003800200 */
.L_x_110:
[----:B------:R-:W-:Y:S01]  /*8660*/  R2UR UR4, R160 ;  /* 0x00000000a00472ca */ /* 0x000fe200000e0000 */
[----:B------:R-:W-:Y:S01]  /*8670*/  BAR.SYNC.DEFER_BLOCKING 0x1, 0x80 ;  /* 0x0042000000007b1d */ /* 0x000fe20000010000 */
[----:B------:R-:W-:Y:S01]  /*8680*/  ISETP.NE.AND P0, PT, R162, 0x2, PT ;  /* 0x00000002a200780c */ /* 0x000fe20003f05270 */
[----:B------:R-:W-:Y:S01]  /*8690*/  UISETP.NE.AND UP0, UPT, UR46, URZ, UPT ;  /* 0x000000ff2e00728c */ /* 0x000fe2000bf05270 */
[----:B------:R-:W-:Y:S01]  /*86a0*/  ISETP.NE.AND P1, PT, R68, 0x4, PT ;  /* 0x000000044400780c */ /* 0x000fe20003f25270 */
[----:B------:R-:W-:Y:S01]  /*86b0*/  UIADD3 UR20, UPT, UPT, UR37, UR63, URZ ;  /* 0x0000003f25147290 */ /* 0x000fe2000fffe0ff */
[----:B------:R-:W-:Y:S02]  /*86c0*/  SEL R0, RZ, 0x1, P0 ;  /* 0x00000001ff007807 */ /* 0x000fe40000000000 */
[----:B------:R-:W-:Y:S02]  /*86d0*/  SEL R3, RZ, 0x1, P1 ;  /* 0x00000001ff037807 */ /* 0x000fe40000800000 */
[----:B------:R-:W-:Y:S02]  /*86e0*/  LOP3.LUT R167, R167, R0, RZ, 0x3c, !PT ;  /* 0x00000000a7a77212 */ /* 0x000fe400078e3cff */
[----:B------:R-:W-:Y:S01]  /*86f0*/  LOP3.LUT R168, R168, R3, RZ, 0x3c, !PT ;  /* 0x00000003a8a87212 */ /* 0x000fe200078e3cff */
[----:B------:R-:W-:Y:S01]  /*8700*/  UIADD3 UR16, UPT, UPT, UR38, UR4, URZ ;  /* 0x0000000426107290 */ /* 0x000fe2000fffe0ff */
[----:B------:R-:W-:Y:S02]  /*8710*/  SEL R162, R162, RZ, P0 ;  /* 0x000000ffa2a27207 */ /* 0x000fe40000000000 */
[----:B------:R-:W-:Y:S01]  /*8720*/  SEL R68, R68, RZ, P1 ;  /* 0x000000ff44447207 */ /* 0x000fe20000800000 */
[----:B------:R-:W-:Y:S01]  /*8730*/  UMOV UR36, UR59 ;  /* 0x0000003b00247c82 */ /* 0x000fe20008000000 */
[----:B------:R-:W-:Y:S07]  /*8740*/  BRA.U UP0, `(.L_x_112) ;  /* 0xffffffc5005c7547 */ /* 0x000fee000b83ffff */
[----:B------:R-:W-:Y:S05]  /*8750*/  EXIT ;  /* 0x000000000000794d */ /* 0x000fea0003800000 */
.L_x_24:
[----:B--2---:R2:W3:Y:S02]  /*8760*/  SYNCS.PHASECHK.TRANS64.TRYWAIT P0, [R3+URZ+0xe0], R2 ;  /* 0x0000e002030075a7 */ /* 0x0044e400080011ff */
[----:B---3--:R-:W-:Y:S05]  /*8770*/  @!P0 NANOSLEEP.SYNCS 0x989680 ;  /* 0x009896800000895d */ /* 0x008fea0003900000 */
[----:B------:R-:W3:Y:S02]  /*8780*/  @!P0 SYNCS.PHASECHK.TRANS64 P0, [R3+URZ+0xe0], R2 ;  /* 0x0000e002030085a7 */ /* 0x000ee400080010ff */
[----:B---3--:R-:W-:Y:S05]  /*8790*/  @!P0 BRA `(.L_x_24) ;  /* 0xfffffffc00f08947 */ /* 0x008fea000383ffff */
[----:B------:R-:W-:Y:S05]  /*87a0*/  BRA `(.L_x_113) ;  /* 0xffffff9000307947 */ /* 0x000fea000383ffff */
.L_x_27:
[----:B-1----:R-:W-:-:S07]  /*87b0*/  MOV R0, UR33 ;  /* 0x0000002100007c02 */ /* 0x002fce0008000f00 */
.L_x_114:
[----:B-1----:R1:W2:Y:S02]  /*87c0*/  SYNCS.PHASECHK.TRANS64.TRYWAIT P0, [R0+URZ+0x20], R3 ;  /* 0x00002003000075a7 */ /* 0x0022a400080011ff */
[----:B--2---:R-:W-:Y:S05]  /*87d0*/  @!P0 NANOSLEEP.SYNCS 0x989680 ;  /* 0x009896800000895d */ /* 0x004fea0003900000 */
[----:B------:R-:W2:Y:S02]  /*87e0*/  @!P0 SYNCS.PHASECHK.TRANS64 P0, [R0+URZ+0x20], R3 ;  /* 0x00002003000085a7 */ /* 0x000ea400080010ff */
[----:B--2---:R-:W-:Y:S05]  /*87f0*/  @!P0 BRA `(.L_x_114) ;  /* 0xfffffffc00f08947 */ /* 0x004fea000383ffff */
[----:B------:R-:W-:Y:S05]  /*8800*/  BRA `(.L_x_26) ;  /* 0xffffff9000787947 */ /* 0x000fea000383ffff */
.L_x_34:
[----:B-1----:R-:W-:-:S07]  /*8810*/  MOV R0, UR17 ;  /* 0x0000001100007c02 */ /* 0x002fce0008000f00 */
.L_x_115:
[----:B-1----:R1:W2:Y:S02]  /*8820*/  SYNCS.PHASECHK.TRANS64.TRYWAIT P0, [R0+URZ+0x20], R3 ;  /* 0x00002003000075a7 */ /* 0x0022a400080011ff */
[----:B--2---:R-:W-:Y:S05]  /*8830*/  @!P0 NANOSLEEP.SYNCS 0x989680 ;  /* 0x009896800000895d */ /* 0x004fea0003900000 */
[----:B------:R-:W2:Y:S02]  /*8840*/  @!P0 SYNCS.PHASECHK.TRANS64 P0, [R0+URZ+0x20], R3 ;  /* 0x00002003000085a7 */ /* 0x000ea400080010ff */
[----:B--2---:R-:W-:Y:S05]  /*8850*/  @!P0 BRA `(.L_x_115) ;  /* 0xfffffffc00f08947 */ /* 0x004fea000383ffff */
[----:B------:R-:W-:Y:S05]  /*8860*/  BRA `(.L_x_33) ;  /* 0xffffff9400347947 */ /* 0x000fea000383ffff */
.L_x_39:
[----:B-1----:R1:W2:Y:S02]  /*8870*/  SYNCS.PHASECHK.TRANS64.TRYWAIT P0, [R3+URZ+0x70], R0 ;  /* 0x00007000030075a7 */ /* 0x0022a400080011ff */
[----:B--2---:R-:W-:Y:S05]  /*8880*/  @!P0 NANOSLEEP.SYNCS 0x989680 ;  /* 0x009896800000895d */ /* 0x004fea0003900000 */
[----:B------:R-:W2:Y:S02]  /*8890*/  @!P0 SYNCS.PHASECHK.TRANS64 P0, [R3+URZ+0x70], R0 ;  /* 0x00007000030085a7 */ /* 0x000ea400080010ff */
[----:B--2---:R-:W-:Y:S05]  /*88a0*/  @!P0 BRA `(.L_x_39) ;  /* 0xfffffffc00f08947 */ /* 0x004fea000383ffff */
[----:B------:R-:W-:Y:S05]  /*88b0*/  BRA `(.L_x_116) ;  /* 0xffffff9400d87947 */ /* 0x000fea000383ffff */
.L_x_43:
[----:B-1----:R-:W-:-:S07]  /*88c0*/  MOV R0, UR4 ;  /* 0x0000000400007c02 */ /* 0x002fce0008000f00 */
.L_x_117:
[----:B-1----:R1:W2:Y:S02]  /*88d0*/  SYNCS.PHASECHK.TRANS64.TRYWAIT P0, [R0+URZ], R3 ;  /* 0x00000003000075a7 */ /* 0x0022a400080011ff */
[----:B--2---:R-:W-:Y:S05]  /*88e0*/  @!P0 NANOSLEEP.SYNCS 0x989680 ;  /* 0x009896800000895d */ /* 0x004fea0003900000 */
[----:B------:R-:W2:Y:S02]  /*88f0*/  @!P0 SYNCS.PHASECHK.TRANS64 P0, [R0+URZ], R3 ;  /* 0x00000003000085a7 */ /* 0x000ea400080010ff */
[----:B--2---:R-:W-:Y:S05]  /*8900*/  @!P0 BRA `(.L_x_117) ;  /* 0xfffffffc00f08947 */ /* 0x004fea000383ffff */
[----:B------:R-:W-:Y:S05]  /*8910*/  BRA `(.L_x_118) ;  /* 0xffffff9c00807947 */ /* 0x000fea000383ffff */
.L_x_44:
[----:B------:R-:W-:-:S07]  /*8920*/  MOV R0, UR5 ;  /* 0x0000000500007c02 */ /* 0x000fce0008000f00 */
.L_x_119:
[----:B-1----:R1:W2:Y:S02]  /*8930*/  SYNCS.PHASECHK.TRANS64.TRYWAIT P0, [R0+URZ], R3 ;  /* 0x00000003000075a7 */ /* 0x0022a400080011ff */
[----:B--2---:R-:W-:Y:S05]  /*8940*/  @!P0 NANOSLEEP.SYNCS 0x989680 ;  /* 0x009896800000895d */ /* 0x004fea0003900000 */
[----:B------:R-:W2:Y:S02]  /*8950*/  @!P0 SYNCS.PHASECHK.TRANS64 P0, [R0+URZ], R3 ;  /* 0x00000003000085a7 */ /* 0x000ea400080010ff */
[----:B--2---:R-:W-:Y:S05]  /*8960*/  @!P0 BRA `(.L_x_119) ;  /* 0xfffffffc00f08947 */ /* 0x004fea000383ffff */
[----:B------:R-:W-:Y:S05]  /*8970*/  BRA `(.L_x_120) ;  /* 0xffffff9c008c7947 */ /* 0x000fea000383ffff */
.L_x_45:
[----:B------:R-:W-:-:S07]  /*8980*/  MOV R0, UR5 ;  /* 0x0000000500007c02 */ /* 0x000fce0008000f00 */
.L_x_121:
[----:B-1----:R1:W2:Y:S02]  /*8990*/  SYNCS.PHASECHK.TRANS64.TRYWAIT P0, [R0+URZ], R3 ;  /* 0x00000003000075a7 */ /* 0x0022a400080011ff */
[----:B--2---:R-:W-:Y:S05]  /*89a0*/  @!P0 NANOSLEEP.SYNCS 0x989680 ;  /* 0x009896800000895d */ /* 0x004fea0003900000 */
[----:B------:R-:W2:Y:S02]  /*89b0*/  @!P0 SYNCS.PHASECHK.TRANS64 P0, [R0+URZ], R3 ;  /* 0x00000003000085a7 */ /* 0x000ea400080010ff */
[----:B--2---:R-:W-:Y:S05]  /*89c0*/  @!P0 BRA `(.L_x_121) ;  /* 0xfffffffc00f08947 */ /* 0x004fea000383ffff */
[----:B------:R-:W-:Y:S05]  /*89d0*/  BRA `(.L_x_122) ;  /* 0xffffff9c00987947 */ /* 0x000fea000383ffff */
.L_x_48:
[----:B-1----:R1:W2:Y:S02]  /*89e0*/  SYNCS.PHASECHK.TRANS64.TRYWAIT P0, [R2+URZ+0xd0], R5 ;  /* 0x0000d005020075a7 */ /* 0x0022a400080011ff */
[----:B--2---:R-:W-:Y:S05]  /*89f0*/  @!P0 NANOSLEEP.SYNCS 0x989680 ;  /* 0x009896800000895d */ /* 0x004fea0003900000 */
[----:B------:R-:W2:Y:S02]  /*8a00*/  @!P0 SYNCS.PHASECHK.TRANS64 P0, [R2+URZ+0xd0], R5 ;  /* 0x0000d005020085a7 */ /* 0x000ea400080010ff */
[----:B--2---:R-:W-:Y:S05]  /*8a10*/  @!P0 BRA `(.L_x_48) ;  /* 0xfffffffc00f08947 */ /* 0x004fea000383ffff */
[----:B------:R-:W-:Y:S05]  /*8a20*/  BRA `(.L_x_123) ;  /* 0xffffff9c00f47947 */ /* 0x000fea000383ffff */
.L_x_49:
[----:B------:R-:W-:-:S07]  /*8a30*/  MOV R2, UR4 ;  /* 0x0000000400027c02 */ /* 0x000fce0008000f00 */
.L_x_124:
[----:B-1----:R1:W2:Y:S02]  /*8a40*/  SYNCS.PHASECHK.TRANS64.TRYWAIT P0, [R2+URZ+0x80], R5 ;  /* 0x00008005020075a7 */ /* 0x0022a400080011ff */
[----:B--2---:R-:W-:Y:S05]  /*8a50*/  @!P0 NANOSLEEP.SYNCS 0x989680 ;  /* 0x009896800000895d */ /* 0x004fea0003900000 */
[----:B------:R-:W2:Y:S02]  /*8a60*/  @!P0 SYNCS.PHASECHK.TRANS64 P0, [R2+URZ+0x80], R5 ;  /* 0x00008005020085a7 */ /* 0x000ea400080010ff */
[----:B--2---:R-:W-:Y:S05]  /*8a70*/  @!P0 BRA `(.L_x_124) ;  /* 0xfffffffc00f08947 */ /* 0x004fea000383ffff */
[----:B------:R-:W-:Y:S05]  /*8a80*/  BRA `(.L_x_125) ;  /* 0xffffffa000047947 */ /* 0x000fea000383ffff */
.L_x_50:
[----:B-1----:R1:W2:Y:S02]  /*8a90*/  SYNCS.PHASECHK.TRANS64.TRYWAIT P1, [R2+URZ+0x70], R5 ;  /* 0x00007005020075a7 */ /* 0x0022a400080211ff */
[----:B--2---:R-:W-:Y:S05]  /*8aa0*/  @!P1 NANOSLEEP.SYNCS 0x989680 ;  /* 0x009896800000995d */ /* 0x004fea0003900000 */
[----:B------:R-:W2:Y:S02]  /*8ab0*/  @!P1 SYNCS.PHASECHK.TRANS64 P1, [R2+URZ+0x70], R5 ;  /* 0x00007005020095a7 */ /* 0x000ea400080210ff */
[----:B--2---:R-:W-:Y:S05]  /*8ac0*/  @!P1 BRA `(.L_x_50) ;  /* 0xfffffffc00f09947 */ /* 0x004fea000383ffff */
[----:B------:R-:W-:Y:S05]  /*8ad0*/  BRA `(.L_x_126) ;  /* 0xffffffa000347947 */ /* 0x000fea000383ffff */
.L_x_53:
[----:B------:R-:W-:-:S07]  /*8ae0*/  MOV R0, UR4 ;  /* 0x0000000400007c02 */ /* 0x000fce0008000f00 */
.L_x_127:
[----:B-1----:R1:W2:Y:S02]  /*8af0*/  SYNCS.PHASECHK.TRANS64.TRYWAIT P0, [R0+URZ+0x80], R3 ;  /* 0x00008003000075a7 */ /* 0x0022a400080011ff */
[----:B--2---:R-:W-:Y:S05]  /*8b00*/  @!P0 NANOSLEEP.SYNCS 0x989680 ;  /* 0x009896800000895d */ /* 0x004fea0003900000 */
[----:B------:R-:W2:Y:S02]  /*8b10*/  @!P0 SYNCS.PHASECHK.TRANS64 P0, [R0+URZ+0x80], R3 ;  /* 0x00008003000085a7 */ /* 0x000ea400080010ff */
[----:B--2---:R-:W-:Y:S05]  /*8b20*/  @!P0 BRA `(.L_x_127) ;  /* 0xfffffffc00f08947 */ /* 0x004fea000383ffff */
[----:B------:R-:W-:Y:S05]  /*8b30*/  BRA `(.L_x_52) ;  /* 0xffffffa000887947 */ /* 0x000fea000383ffff */
.L_x_60:
[----:B-1----:R1:W2:Y:S02]  /*8b40*/  SYNCS.PHASECHK.TRANS64.TRYWAIT P1, [R0+URZ+0x70], R5 ;  /* 0x00007005000075a7 */ /* 0x0022a400080211ff */
[----:B--2---:R-:W-:Y:S05]  /*8b50*/  @!P1 NANOSLEEP.SYNCS 0x989680 ;  /* 0x009896800000995d */ /* 0x004fea0003900000 */
[----:B------:R-:W2:Y:S02]  /*8b60*/  @!P1 SYNCS.PHASECHK.TRANS64 P1, [R0+URZ+0x70], R5 ;  /* 0x00007005000095a7 */ /* 0x000ea400080210ff */
[----:B--2---:R-:W-:Y:S05]  /*8b70*/  @!P1 BRA `(.L_x_60) ;  /* 0xfffffffc00f09947 */ /* 0x004fea000383ffff */
[----:B------:R-:W-:Y:S05]  /*8b80*/  BRA `(.L_x_128) ;  /* 0xffffffa400e47947 */ /* 0x000fea000383ffff */
.L_x_61:
[----:B------:R-:W-:-:S07]  /*8b90*/  MOV R3, UR18 ;  /* 0x0000001200037c02 */ /* 0x000fce0008000f00 */
.L_x_129:
[----:B-1----:R1:W2:Y:S02]  /*8ba0*/  SYNCS.PHASECHK.TRANS64.TRYWAIT P0, [R3+URZ+0xb0], R0 ;  /* 0x0000b000030075a7 */ /* 0x0022a400080011ff */
[----:B--2---:R-:W-:Y:S05]  /*8bb0*/  @!P0 NANOSLEEP.SYNCS 0x989680 ;  /* 0x009896800000895d */ /* 0x004fea0003900000 */
[----:B------:R-:W2:Y:S02]  /*8bc0*/  @!P0 SYNCS.PHASECHK.TRANS64 P0, [R3+URZ+0xb0], R0 ;  /* 0x0000b000030085a7 */ /* 0x000ea400080010ff */
[----:B--2---:R-:W-:Y:S05]  /*8bd0*/  @!P0 BRA `(.L_x_129) ;  /* 0xfffffffc00f08947 */ /* 0x004fea000383ffff */
[----:B------:R-:W-:Y:S05]  /*8be0*/  BRA `(.L_x_130) ;  /* 0xffffffa800187947 */ /* 0x000fea000383ffff */
.L_x_64:
[----:B------:R-:W-:Y:S07]  /*8bf0*/  MOV R0, UR6 ;  /* 0x0000000600007c02 */ /* 0x000fee0008000f00 */
.L_x_131:
[----:B-1----:R1:W2:Y:S02]  /*8c00*/  SYNCS.PHASECHK.TRANS64.TRYWAIT P0, [R0+URZ], R3 ;  /* 0x00000003000075a7 */ /* 0x0022a400080011ff */
[----:B--2---:R-:W-:Y:S05]  /*8c10*/  @!P0 NANOSLEEP.SYNCS 0x989680 ;  /* 0x009896800000895d */ /* 0x004fea0003900000 */
[----:B------:R-:W2:Y:S02]  /*8c20*/  @!P0 SYNCS.PHASECHK.TRANS64 P0, [R0+URZ], R3 ;  /* 0x00000003000085a7 */ /* 0x000ea400080010ff */
[----:B--2---:R-:W-:Y:S05]  /*8c30*/  @!P0 BRA `(.L_x_131) ;  /* 0xfffffffc00f08947 */ /* 0x004fea000383ffff */
[----:B------:R-:W-:Y:S05]  /*8c40*/  BRA `(.L_x_63) ;  /* 0xffffffa800387947 */ /* 0x000fea000383ffff */
.L_x_67:
[----:B------:R-:W-:-:S07]  /*8c50*/  MOV R0, UR4 ;  /* 0x0000000400007c02 */ /* 0x000fce0008000f00 */
.L_x_132:
[----:B--2---:R2:W4:Y:S02]  /*8c60*/  SYNCS.PHASECHK.TRANS64.TRYWAIT P0, [R0+URZ], R3 ;  /* 0x00000003000075a7 */ /* 0x00452400080011ff */
[----:B----4-:R-:W-:Y:S05]  /*8c70*/  @!P0 NANOSLEEP.SYNCS 0x989680 ;  /* 0x009896800000895d */ /* 0x010fea0003900000 */
[----:B------:R-:W4:Y:S02]  /*8c80*/  @!P0 SYNCS.PHASECHK.TRANS64 P0, [R0+URZ], R3 ;  /* 0x00000003000085a7 */ /* 0x000f2400080010ff */
[----:B----4-:R-:W-:Y:S05]  /*8c90*/  @!P0 BRA `(.L_x_132) ;  /* 0xfffffffc00f08947 */ /* 0x010fea000383ffff */
[----:B------:R-:W-:Y:S05]  /*8ca0*/  BRA `(.L_x_133) ;  /* 0xffffffa800d87947 */ /* 0x000fea000383ffff */
.L_x_68:
[----:B------:R-:W-:-:S07]  /*8cb0*/  MOV R0, UR5 ;  /* 0x0000000500007c02 */ /* 0x000fce0008000f00 */
.L_x_134:
[----:B-1----:R1:W2:Y:S02]  /*8cc0*/  SYNCS.PHASECHK.TRANS64.TRYWAIT P0, [R0+URZ], R3 ;  /* 0x00000003000075a7 */ /* 0x0022a400080011ff */
[----:B--2---:R-:W-:Y:S05]  /*8cd0*/  @!P0 NANOSLEEP.SYNCS 0x989680 ;  /* 0x009896800000895d */ /* 0x004fea0003900000 */
[----:B------:R-:W2:Y:S02]  /*8ce0*/  @!P0 SYNCS.PHASECHK.TRANS64 P0, [R0+URZ], R3 ;  /* 0x00000003000085a7 */ /* 0x000ea400080010ff */
[----:B--2---:R-:W-:Y:S05]  /*8cf0*/  @!P0 BRA `(.L_x_134) ;  /* 0xfffffffc00f08947 */ /* 0x004fea000383ffff */
[----:B------:R-:W-:Y:S05]  /*8d00*/  BRA `(.L_x_135) ;  /* 0xffffffa800e47947 */ /* 0x000fea000383ffff */
.L_x_69:
[----:B------:R-:W-:-:S07]  /*8d10*/  MOV R0, UR5 ;  /* 0x0000000500007c02 */ /* 0x000fce0008000f00 */
.L_x_136:
[----:B-1----:R1:W2:Y:S02]  /*8d20*/  SYNCS.PHASECHK.TRANS64.TRYWAIT P0, [R0+URZ], R3 ;  /* 0x00000003000075a7 */ /* 0x0022a400080011ff */
[----:B--2---:R-:W-:Y:S05]  /*8d30*/  @!P0 NANOSLEEP.SYNCS 0x989680 ;  /* 0x009896800000895d */ /* 0x004fea0003900000 */
[----:B------:R-:W2:Y:S02]  /*8d40*/  @!P0 SYNCS.PHASECHK.TRANS64 P0, [R0+URZ], R3 ;  /* 0x00000003000085a7 */ /* 0x000ea400080010ff */
[----:B--2---:R-:W-:Y:S05]  /*8d50*/  @!P0 BRA `(.L_x_136) ;  /* 0xfffffffc00f08947 */ /* 0x004fea000383ffff */
[----:B------:R-:W-:Y:S05]  /*8d60*/  BRA `(.L_x_137) ;  /* 0xffffffa800f07947 */ /* 0x000fea000383ffff */
.L_x_70:
[----:B------:R-:W-:-:S07]  /*8d70*/  MOV R0, UR4 ;  /* 0x0000000400007c02 */ /* 0x000fce0008000f00 */
.L_x_138:
[----:B-1----:R1:W2:Y:S02]  /*8d80*/  SYNCS.PHASECHK.TRANS64.TRYWAIT P0, [R0+URZ], R3 ;  /* 0x00000003000075a7 */ /* 0x0022a400080011ff */
[----:B--2---:R-:W-:Y:S05]  /*8d90*/  @!P0 NANOSLEEP.SYNCS 0x989680 ;  /* 0x009896800000895d */ /* 0x004fea0003900000 */
[----:B------:R-:W2:Y:S02]  /*8da0*/  @!P0 SYNCS.PHASECHK.TRANS64 P0, [R0+URZ], R3 ;  /* 0x00000003000085a7 */ /* 0x000ea400080010ff */
[----:B--2---:R-:W-:Y:S05]  /*8db0*/  @!P0 BRA `(.L_x_138) ;  /* 0xfffffffc00f08947 */ /* 0x004fea000383ffff */
[----:B------:R-:W-:Y:S05]  /*8dc0*/  BRA `(.L_x_139) ;  /* 0xffffffa800fc7947 */ /* 0x000fea000383ffff */
.L_x_75:
[----:B--2---:R2:W3:Y:S02]  /*8dd0*/  SYNCS.PHASECHK.TRANS64.TRYWAIT P0, [R12+URZ+0x70], R9 ;  /* 0x000070090c0075a7 */ /* 0x0044e400080011ff */
[----:B---3--:R-:W-:Y:S05]  /*8de0*/  @!P0 NANOSLEEP.SYNCS 0x989680 ;  /* 0x009896800000895d */ /* 0x008fea0003900000 */
[----:B------:R-:W3:Y:S02]  /*8df0*/  @!P0 SYNCS.PHASECHK.TRANS64 P0, [R12+URZ+0x70], R9 ;  /* 0x000070090c0085a7 */ /* 0x000ee400080010ff */
[----:B---3--:R-:W-:Y:S05]  /*8e00*/  @!P0 BRA `(.L_x_75) ;  /* 0xfffffffc00f08947 */ /* 0x008fea000383ffff */
[----:B------:R-:W-:Y:S05]  /*8e10*/  BRA `(.L_x_140) ;  /* 0xffffffb000147947 */ /* 0x000fea000383ffff */
.L_x_78:
[----:B------:R-:W-:Y:S07]  /*8e20*/  MOV R0, UR21 ;  /* 0x0000001500007c02 */ /* 0x000fee0008000f00 */
.L_x_141:
[----:B--2---:R2:W3:Y:S02]  /*8e30*/  SYNCS.PHASECHK.TRANS64.TRYWAIT P2, [R0+URZ+0x68], R11 ;  /* 0x0000680b000075a7 */ /* 0x0044e400080411ff */
[----:B---3--:R-:W-:Y:S05]  /*8e40*/  @!P2 NANOSLEEP.SYNCS 0x989680 ;  /* 0x009896800000a95d */ /* 0x008fea0003900000 */
[----:B------:R-:W3:Y:S02]  /*8e50*/  @!P2 SYNCS.PHASECHK.TRANS64 P2, [R0+URZ+0x68], R11 ;  /* 0x0000680b0000a5a7 */ /* 0x000ee400080410ff */
[----:B---3--:R-:W-:Y:S05]  /*8e60*/  @!P2 BRA `(.L_x_141) ;  /* 0xfffffffc00f0a947 */ /* 0x008fea000383ffff */
[----:B------:R-:W-:Y:S05]  /*8e70*/  BRA `(.L_x_77) ;  /* 0xffffffb4007c7947 */ /* 0x000fea000383ffff */
.L_x_81:
[----:B--2---:R-:W-:Y:S07]  /*8e80*/  MOV R0, UR21 ;  /* 0x0000001500007c02 */ /* 0x004fee0008000f00 */
.L_x_142:
[----:B--2---:R2:W3:Y:S02]  /*8e90*/  SYNCS.PHASECHK.TRANS64.TRYWAIT P0, [R0+URZ+0x50], R9 ;  /* 0x00005009000075a7 */ /* 0x0044e400080011ff */
[----:B---3--:R-:W-:Y:S05]  /*8ea0*/  @!P0 NANOSLEEP.SYNCS 0x989680 ;  /* 0x009896800000895d */ /* 0x008fea0003900000 */
[----:B------:R-:W3:Y:S02]  /*8eb0*/  @!P0 SYNCS.PHASECHK.TRANS64 P0, [R0+URZ+0x50], R9 ;  /* 0x00005009000085a7 */ /* 0x000ee400080010ff */
[----:B---3--:R-:W-:Y:S05]  /*8ec0*/  @!P0 BRA `(.L_x_142) ;  /* 0xfffffffc00f08947 */ /* 0x008fea000383ffff */
[----:B------:R-:W-:Y:S05]  /*8ed0*/  BRA `(.L_x_143) ;  /* 0xffffffb400d87947 */ /* 0x000fea000383ffff */
.L_x_82:
[----:B------:R-:W-:Y:S07]  /*8ee0*/  MOV R0, UR21 ;  /* 0x0000001500007c02 */ /* 0x000fee0008000f00 */
.L_x_144:
[----:B--2---:R2:W3:Y:S02]  /*8ef0*/  SYNCS.PHASECHK.TRANS64.TRYWAIT P0, [R0+URZ+0x58], R9 ;  /* 0x00005809000075a7 */ /* 0x0044e400080011ff */
[----:B---3--:R-:W-:Y:S05]  /*8f00*/  @!P0 NANOSLEEP.SYNCS 0x989680 ;  /* 0x009896800000895d */ /* 0x008fea0003900000 */
[----:B------:R-:W3:Y:S02]  /*8f10*/  @!P0 SYNCS.PHASECHK.TRANS64 P0, [R0+URZ+0x58], R9 ;  /* 0x00005809000085a7 */ /* 0x000ee400080010ff */
[----:B---3--:R-:W-:Y:S05]  /*8f20*/  @!P0 BRA `(.L_x_144) ;  /* 0xfffffffc00f08947 */ /* 0x008fea000383ffff */
[----:B------:R-:W-:Y:S05]  /*8f30*/  BRA `(.L_x_145) ;  /* 0xffffffb800147947 */ /* 0x000fea000383ffff */
.L_x_84:
[----:B------:R-:W-:-:S07]  /*8f40*/  MOV R0, UR21 ;  /* 0x0000001500007c02 */ /* 0x000fce0008000f00 */
.L_x_146:
[----:B---3--:R3:W4:Y:S02]  /*8f50*/  SYNCS.PHASECHK.TRANS64.TRYWAIT P0, [R0+URZ+0x50], R3 ;  /* 0x00005003000075a7 */ /* 0x00872400080011ff */
[----:B----4-:R-:W-:Y:S05]  /*8f60*/  @!P0 NANOSLEEP.SYNCS 0x989680 ;  /* 0x009896800000895d */ /* 0x010fea0003900000 */
[----:B------:R-:W4:Y:S02]  /*8f70*/  @!P0 SYNCS.PHASECHK.TRANS64 P0, [R0+URZ+0x50], R3 ;  /* 0x00005003000085a7 */ /* 0x000f2400080010ff */
[----:B----4-:R-:W-:Y:S05]  /*8f80*/  @!P0 BRA `(.L_x_146) ;  /* 0xfffffffc00f08947 */ /* 0x010fea000383ffff */
[----:B------:R-:W-:Y:S05]  /*8f90*/  BRA `(.L_x_147) ;  /* 0xffffffb800887947 */ /* 0x000fea000383ffff */
.L_x_86:
[----:B-1----:R1:W2:Y:S02]  /*8fa0*/  SYNCS.PHASECHK.TRANS64.TRYWAIT P0, [R3+URZ+0x70], R0 ;  /* 0x00007000030075a7 */ /* 0x0022a400080011ff */
[----:B--2---:R-:W-:Y:S05]  /*8fb0*/  @!P0 NANOSLEEP.SYNCS 0x989680 ;  /* 0x009896800000895d */ /* 0x004fea0003900000 */
[----:B------:R-:W2:Y:S02]  /*8fc0*/  @!P0 SYNCS.PHASECHK.TRANS64 P0, [R3+URZ+0x70], R0 ;  /* 0x00007000030085a7 */ /* 0x000ea400080010ff */
[----:B--2---:R-:W-:Y:S05]  /*8fd0*/  @!P0 BRA `(.L_x_86) ;  /* 0xfffffffc00f08947 */ /* 0x004fea000383ffff */
[----:B------:R-:W-:Y:S05]  /*8fe0*/  BRA `(.L_x_148) ;  /* 0xffffffbc00487947 */ /* 0x000fea000383ffff */
.L_x_97:
[----:B-1----:R1:W2:Y:S02]  /*8ff0*/  SYNCS.PHASECHK.TRANS64.TRYWAIT P1, [R3+URZ+0x40], R0 ;  /* 0x00004000030075a7 */ /* 0x0022a400080211ff */
[----:B--2---:R-:W-:Y:S05]  /*9000*/  @!P1 NANOSLEEP.SYNCS 0x989680 ;  /* 0x009896800000995d */ /* 0x004fea0003900000 */
[----:B------:R-:W2:Y:S02]  /*9010*/  @!P1 SYNCS.PHASECHK.TRANS64 P1, [R3+URZ+0x40], R0 ;  /* 0x00004000030095a7 */ /* 0x000ea400080210ff */
[----:B--2---:R-:W-:Y:S05]  /*9020*/  @!P1 BRA `(.L_x_97) ;  /* 0xfffffffc00f09947 */ /* 0x004fea000383ffff */
[----:B------:R-:W-:Y:S05]  /*9030*/  BRA `(.L_x_96) ;  /* 0xffffffc800c47947 */ /* 0x000fea000383ffff */
.L_x_99:
[----:B--2---:R2:W4:Y:S02]  /*9040*/  SYNCS.PHASECHK.TRANS64.TRYWAIT P0, [R186+URZ+0x90], R5 ;  /* 0x00009005ba0075a7 */ /* 0x00452400080011ff */
[----:B----4-:R-:W-:Y:S05]  /*9050*/  @!P0 NANOSLEEP.SYNCS 0x989680 ;  /* 0x009896800000895d */ /* 0x010fea0003900000 */
[----:B------:R-:W4:Y:S02]  /*9060*/  @!P0 SYNCS.PHASECHK.TRANS64 P0, [R186+URZ+0x90], R5 ;  /* 0x00009005ba0085a7 */ /* 0x000f2400080010ff */
[----:B----4-:R-:W-:Y:S05]  /*9070*/  @!P0 BRA `(.L_x_99) ;  /* 0xfffffffc00f08947 */ /* 0x010fea000383ffff */
[----:B------:R-:W-:Y:S05]  /*9080*/  BRA `(.L_x_98) ;  /* 0xffffffcc00207947 */ /* 0x000fea000383ffff */
.L_x_108:
[----:B--2---:R2:W3:Y:S02]  /*9090*/  SYNCS.PHASECHK.TRANS64.TRYWAIT P0, [R193+URZ+0x40], R0 ;  /* 0x00004000c10075a7 */ /* 0x0044e400080011ff */
[----:B---3--:R-:W-:Y:S05]  /*90a0*/  @!P0 NANOSLEEP.SYNCS 0x989680 ;  /* 0x009896800000895d */ /* 0x008fea0003900000 */
[----:B------:R-:W3:Y:S02]  /*90b0*/  @!P0 SYNCS.PHASECHK.TRANS64 P0, [R193+URZ+0x40], R0 ;  /* 0x00004000c10085a7 */ /* 0x000ee400080010ff */
[----:B---3--:R-:W-:Y:S05]  /*90c0*/  @!P0 BRA `(.L_x_108) ;  /* 0xfffffffc00f08947 */ /* 0x008fea000383ffff */
[----:B------:R-:W-:Y:S05]  /*90d0*/  BRA `(.L_x_107) ;  /* 0xffffffe0002c7947 */ /* 0x000fea000383ffff */
        .weak           $__internal_0_$__cuda_sm10x_tcgen05_guardrail_trap_col_being_dealloced_not_returned_by_alloc
        .type           $__internal_0_$__cuda_sm10x_tcgen05_guardrail_trap_col_being_dealloced_not_returned_by_alloc,@function
        .size           $__internal_0_$__cuda_sm10x_tcgen05_guardrail_trap_col_being_dealloced_not_returned_by_alloc,($__internal_1_$__cuda_sm10x_tcgen05_guardrail_trap_phase_invalid_during_alloc - $__internal_0_$__cuda_sm10x_tcgen05_guardrail_trap_col_being_dealloced_not_returned_by_alloc)
$__internal_0_$__cuda_sm10x_tcgen05_guardrail_trap_col_being_dealloced_not_returned_by_alloc:
[----:B------:R-:W-:Y:S05]  /*90e0*/  BPT.TRAP 0x1 ;  /* 0x000000040000795c */ /* 0x000fea0000300000 */
[----:B------:R-:W-:-:S04]  /*90f0*/  HFMA2 R3, -RZ, RZ, 0, 0 ;  /* 0x00000000ff037431 */ /* 0x000fc800000001ff */
[----:B------:R-:W-:Y:S05]  /*9100*/  RET.REL.NODEC R2 `(_ZN7cutlass13device_kernelINS_4gemm6kernel13GemmUniversalIN4cute5tupleIJiiiiEEENS1_10collective13CollectiveMmaINS1_35MainloopSm100TmaUmmaWarpSpecializedILi4ELi2ELi4ENS5_IJNS4_1CILi1EEENSA_ILi2EEESB_EEEEENS5_IJNSA_ILi128EEESF_NSA_ILi32EEEEEENS_12float_e5m2_tENS5_IJlSB_lEEESI_SJ_NS4_8TiledMMAINS4_8MMA_AtomIJNS4_10MMA_TraitsINS4_19SM100_MMA_F8F6F4_SSEJSI_SI_fSF_SF_NS4_17integral_constantINS4_4UMMA5MajorELSQ_0EEESR_NSO_INSP_7ScaleInELSS_0EEEST_EEEEEENS4_6LayoutINS5_IJSB_SB_SB_EEENS5_IJNSA_ILi0EEESY_SY_EEEEENS5_IJNS4_10UnderscoreES11_S11_EEEEENS4_23SM90_TMA_LOAD_MULTICASTENS4_14ComposedLayoutINS4_7SwizzleILi1ELi4ELi3EEENS4_18smem_ptr_flag_bitsILi8EEENSW_INS5_IJNSA_ILi8EEESG_EEENS5_IJSG_SB_EEEEEEEvNS4_8identityENS4_13SM90_TMA_LOADES1E_vS1F_EENS_8epilogue10collective18CollectiveEpilogueINS1I_23Sm100TmaWarpSpecializedILi2ELi2ELi64ELb0ELb0EEEJSH_NS5_IJNSW_ISF_SB_EENSW_INSA_ILi64EEESB_EEEEESI_SJ_SI_SJ_NS1I_6fusion15FusionCallbacksIS1M_NS1R_17LinearCombinationISI_fSI_fLNS_15FloatRoundStyleE2EEESH_S1Q_JEEENS4_5SM1004TMEM4LOAD26SM100_TMEM_LOAD_32dp32b64xES1G_NS15_INS16_ILi2ELi4ELi3EEES19_NSW_INS5_IJS1A_S1O_EEENS5_IJS1O_SB_EEEEEEENS4_39AutoVectorizingCopyWithAssumedAlignmentILi128EEENS4_14SM90_TMA_STOREES25_S27_S27_EEEvvEEEEvNT_6ParamsE) ;  /* 0xffffff6c02bc7950 */ /* 0x000fea0003c3ffff */
        .weak           $__internal_1_$__cuda_sm10x_tcgen05_guardrail_trap_phase_invalid_during_alloc
        .type           $__internal_1_$__cuda_sm10x_tcgen05_guardrail_trap_phase_invalid_during_alloc,@function
        .size           $__internal_1_$__cuda_sm10x_tcgen05_guardrail_trap_phase_invalid_during_alloc,($__internal_2_$__cuda_sm10x_tcgen05_guardrail_trap_unallocated_columns_being_dealloced - $__internal_1_$__cuda_sm10x_tcgen05_guardrail_trap_phase_invalid_during_alloc)
$__internal_1_$__cuda_sm10x_tcgen05_guardrail_trap_phase_invalid_during_alloc:
[----:B------:R-:W-:Y:S05]  /*9110*/  BPT.TRAP 0x1 ;  /* 0x000000040000795c */ /* 0x000fea0000300000 */
[----:B------:R-:W-:-:S04]  /*9120*/  MOV R5, 0x0 ;  /* 0x0000000000057802 */ /* 0x000fc80000000f00 */
[----:B------:R-:W-:Y:S05]  /*9130*/  RET.REL.NODEC R4 `(_ZN7cutlass13device_kernelINS_4gemm6kernel13GemmUniversalIN4cute5tupleIJiiiiEEENS1_10collective13CollectiveMmaINS1_35MainloopSm100TmaUmmaWarpSpecializedILi4ELi2ELi4ENS5_IJNS4_1CILi1EEENSA_ILi2EEESB_EEEEENS5_IJNSA_ILi128EEESF_NSA_ILi32EEEEEENS_12float_e5m2_tENS5_IJlSB_lEEESI_SJ_NS4_8TiledMMAINS4_8MMA_AtomIJNS4_10MMA_TraitsINS4_19SM100_MMA_F8F6F4_SSEJSI_SI_fSF_SF_NS4_17integral_constantINS4_4UMMA5MajorELSQ_0EEESR_NSO_INSP_7ScaleInELSS_0EEEST_EEEEEENS4_6LayoutINS5_IJSB_SB_SB_EEENS5_IJNSA_ILi0EEESY_SY_EEEEENS5_IJNS4_10UnderscoreES11_S11_EEEEENS4_23SM90_TMA_LOAD_MULTICASTENS4_14ComposedLayoutINS4_7SwizzleILi1ELi4ELi3EEENS4_18smem_ptr_flag_bitsILi8EEENSW_INS5_IJNSA_ILi8EEESG_EEENS5_IJSG_SB_EEEEEEEvNS4_8identityENS4_13SM90_TMA_LOADES1E_vS1F_EENS_8epilogue10collective18CollectiveEpilogueINS1I_23Sm100TmaWarpSpecializedILi2ELi2ELi64ELb0ELb0EEEJSH_NS5_IJNSW_ISF_SB_EENSW_INSA_ILi64EEESB_EEEEESI_SJ_SI_SJ_NS1I_6fusion15FusionCallbacksIS1M_NS1R_17LinearCombinationISI_fSI_fLNS_15FloatRoundStyleE2EEESH_S1Q_JEEENS4_5SM1004TMEM4LOAD26SM100_TMEM_LOAD_32dp32b64xES1G_NS15_INS16_ILi2ELi4ELi3EEES19_NSW_INS5_IJS1A_S1O_EEENS5_IJS1O_SB_EEEEEEENS4_39AutoVectorizingCopyWithAssumedAlignmentILi128EEENS4_14SM90_TMA_STOREES25_S27_S27_EEEvvEEEEvNT_6ParamsE) ;  /* 0xffffff6c04b07950 */ /* 0x000fea0003c3ffff */
        .weak           $__internal_2_$__cuda_sm10x_tcgen05_guardrail_trap_unallocated_columns_being_dealloced
        .type           $__internal_2_$__cuda_sm10x_tcgen05_guardrail_trap_unallocated_columns_being_dealloced,@function
        .size           $__internal_2_$__cuda_sm10x_tcgen05_guardrail_trap_unallocated_columns_being_dealloced,(.L_x_150 - $__internal_2_$__cuda_sm10x_tcgen05_guardrail_trap_unallocated_columns_being_dealloced)
$__internal_2_$__cuda_sm10x_tcgen05_guardrail_trap_unallocated_columns_being_dealloced:
[----:B------:R-:W-:Y:S05]  /*9140*/  BPT.TRAP 0x1 ;  /* 0x000000040000795c */ /* 0x000fea0000300000 */
[----:B------:R-:W-:-:S04]  /*9150*/  HFMA2 R3, -RZ, RZ, 0, 0 ;  /* 0x00000000ff037431 */ /* 0x000fc800000001ff */
[----:B------:R-:W-:Y:S05]  /*9160*/  RET.REL.NODEC R2 `(_ZN7cutlass13device_kernelINS_4gemm6kernel13GemmUniversalIN4cute5tupleIJiiiiEEENS1_10collective13CollectiveMmaINS1_35MainloopSm100TmaUmmaWarpSpecializedILi4ELi2ELi4ENS5_IJNS4_1CILi1EEENSA_ILi2EEESB_EEEEENS5_IJNSA_ILi128EEESF_NSA_ILi32EEEEEENS_12float_e5m2_tENS5_IJlSB_lEEESI_SJ_NS4_8TiledMMAINS4_8MMA_AtomIJNS4_10MMA_TraitsINS4_19SM100_MMA_F8F6F4_SSEJSI_SI_fSF_SF_NS4_17integral_constantINS4_4UMMA5MajorELSQ_0EEESR_NSO_INSP_7ScaleInELSS_0EEEST_EEEEEENS4_6LayoutINS5_IJSB_SB_SB_EEENS5_IJNSA_ILi0EEESY_SY_EEEEENS5_IJNS4_10UnderscoreES11_S11_EEEEENS4_23SM90_TMA_LOAD_MULTICASTENS4_14ComposedLayoutINS4_7SwizzleILi1ELi4ELi3EEENS4_18smem_ptr_flag_bitsILi8EEENSW_INS5_IJNSA_ILi8EEESG_EEENS5_IJSG_SB_EEEEEEEvNS4_8identityENS4_13SM90_TMA_LOADES1E_vS1F_EENS_8epilogue10collective18CollectiveEpilogueINS1I_23Sm100TmaWarpSpecializedILi2ELi2ELi64ELb0ELb0EEEJSH_NS5_IJNSW_ISF_SB_EENSW_INSA_ILi64EEESB_EEEEESI_SJ_SI_SJ_NS1I_6fusion15FusionCallbacksIS1M_NS1R_17LinearCombinationISI_fSI_fLNS_15FloatRoundStyleE2EEESH_S1Q_JEEENS4_5SM1004TMEM4LOAD26SM100_TMEM_LOAD_32dp32b64xES1G_NS15_INS16_ILi2ELi4ELi3EEES19_NSW_INS5_IJS1A_S1O_EEENS5_IJS1O_SB_EEEEEEENS4_39AutoVectorizingCopyWithAssumedAlignmentILi128EEENS4_14SM90_TMA_STOREES25_S27_S27_EEEvvEEEEvNT_6ParamsE) ;  /* 0xffffff6c02a47950 */ /* 0x000fea0003c3ffff */
.L_x_149:
[----:B------:R-:W-:-:S00]  /*9170*/  BRA `(.L_x_149) ;  /* 0xfffffffc00fc7947 */ /* 0x000fc0000383ffff */
[----:B------:R-:W-:-:S00]  /*9180*/  NOP ;  /* 0x0000000000007918 */ /* 0x000fc00000000000 */
[----:B------:R-:W-:-:S00]  /*9190*/  NOP ;  /* 0x0000000000007918 */ /* 0x000fc00000000000 */
[----:B------:R-:W-:-:S00]  /*91a0*/  NOP ;  /* 0x0000000000007918 */ /* 0x000fc00000000000 */
[----:B------:R-:W-:-:S00]  /*91b0*/  NOP ;  /* 0x0000000000007918 */ /* 0x000fc00000000000 */
[----:B------:R-:W-:-:S00]  /*91c0*/  NOP ;  /* 0x0000000000007918 */ /* 0x000fc00000000000 */
[----:B------:R-:W-:-:S00]  /*91d0*/  NOP ;  /* 0x0000000000007918 */ /* 0x000fc00000000000 */
[----:B------:R-:W-:-:S00]  /*91e0*/  NOP ;  /* 0x0000000000007918 */ /* 0x000fc00000000000 */
[----:B------:R-:W-:-:S00]  /*91f0*/  NOP ;  /* 0x0000000000007918 */ /* 0x000fc00000000000 */
.L_x_150:


//--------------------- .nv.global.init           --------------------------
	.section	.nv.global.init,"aw",@progbits
.nv.global.init:
	.type		$str$27,@object
	.size		$str$27,($str$28 - $str$27)
$str$27:
        /*0000*/ 	.byte	0x28, 0x61, 0x64, 0x64, 0x72, 0x65, 0x73, 0x73, 0x20, 0x26, 0x20, 0x6d, 0x61, 0x73, 0x6b, 0x29
        /*0010*/ 	.byte	0x20, 0x3d, 0x3d, 0x20, 0x30, 0x00
	.type		$str$28,@object
	.size		$str$28,($str$26 - $str$28)
$str$28:
        /*0016*/ 	.byte	0x2f, 0x74, 0x6d, 0x70, 0x2f, 0x63, 0x75, 0x74, 0x6c, 0x61, 0x73, 0x73, 0x5f, 0x73, 0x77, 0x65
        /*0026*/ 	.byte	0x65, 0x70, 0x5f, 0x73, 0x72, 0x63, 0x2f, 0x69, 0x6e, 0x63, 0x6c, 0x75, 0x64, 0x65, 0x2f, 0x63
        /*0036*/ 	.byte	0x75, 0x74, 0x65, 0x2f, 0x70, 0x6f, 0x69, 0x6e, 0x74, 0x65, 0x72, 0x5f, 0x66, 0x6c, 0x61, 0x67
        /*0046*/ 	.byte	0x67, 0x65, 0x64, 0x2e, 0x68, 0x70, 0x70, 0x00
	.type		$str$26,@object
	.size		$str$26,($str$25 - $str$26)
$str$26:
        /*004e*/ 	.byte	0x2f, 0x74, 0x6d, 0x70, 0x2f, 0x63, 0x75, 0x74, 0x6c, 0x61, 0x73, 0x73, 0x5f, 0x73, 0x77, 0x65
        /*005e*/ 	.byte	0x65, 0x70, 0x5f, 0x73, 0x72, 0x63, 0x2f, 0x69, 0x6e, 0x63, 0x6c, 0x75, 0x64, 0x65, 0x2f, 0x63
        /*006e*/ 	.byte	0x75, 0x74, 0x65, 0x2f, 0x61, 0x74, 0x6f, 0x6d, 0x2f, 0x63, 0x6f, 0x70, 0x79, 0x5f, 0x74, 0x72
        /*007e*/ 	.byte	0x61, 0x69, 0x74, 0x73, 0x5f, 0x73, 0x6d, 0x31, 0x30, 0x30, 0x2e, 0x68, 0x70, 0x70, 0x00
	.type		$str$25,@object
	.size		$str$25,(__unnamed_1 - $str$25)
$str$25:
        /*008d*/ 	.byte	0x28, 0x28, 0x75, 0x69, 0x6e, 0x74, 0x33, 0x32, 0x5f, 0x74, 0x28, 0x74, 0x68, 0x72, 0x65, 0x61
        /*009d*/ 	.byte	0x64, 0x49, 0x64, 0x78, 0x2e, 0x78, 0x29, 0x20, 0x2f, 0x20, 0x33, 0x32, 0x29, 0x20, 0x25, 0x20
        /*00ad*/ 	.byte	0x34, 0x29, 0x20, 0x3d, 0x3d, 0x20, 0x28, 0x28, 0x28, 0x74, 0x6d, 0x65, 0x6d, 0x5f, 0x61, 0x64
        /*00bd*/ 	.byte	0x64, 0x72, 0x20, 0x3e, 0x3e, 0x20, 0x31, 0x36, 0x29, 0x20, 0x2f, 0x20, 0x33, 0x32, 0x29, 0x20
        /*00cd*/ 	.byte	0x25, 0x20, 0x34, 0x29, 0x00
	.type		__unnamed_1,@object
	.size		__unnamed_1,(__unnamed_2 - __unnamed_1)
__unnamed_1:
        /*00d2*/ 	.byte	0x61, 0x75, 0x74, 0x6f, 0x20, 0x63, 0x75, 0x74, 0x65, 0x3a, 0x3a, 0x61, 0x73, 0x5f, 0x70, 0x6f
        /* <DEDUP_REMOVED lines=24> */
        /*0262*/ 	.byte	0x43, 0x3c, 0x38, 0x31, 0x39, 0x32, 0x3e, 0x3e, 0x3e, 0x3e, 0x5d, 0x00
	.type		__unnamed_2,@object
	.size		__unnamed_2,(.L_2 - __unnamed_2)
__unnamed_2:
        /* <DEDUP_REMOVED lines=42> */
        /*050e*/ 	.byte	0x3e, 0x3e, 0x3e, 0x3e, 0x5d, 0x00
.L_2:


//--------------------- .nv.shared._ZN7cutlass13device_kernelINS_4gemm6kernel13GemmUniversalIN4cute5tupleIJiiiiEEENS1_10collective13CollectiveMmaINS1_35MainloopSm100TmaUmmaWarpSpecializedILi4ELi2ELi4ENS5_IJNS4_1CILi1EEENSA_ILi2EEESB_EEEEENS5_IJNSA_ILi128EEESF_NSA_ILi32EEEEEENS_12float_e5m2_tENS5_IJlSB_lEEESI_SJ_NS4_8TiledMMAINS4_8MMA_AtomIJNS4_10MMA_TraitsINS4_19SM100_MMA_F8F6F4_SSEJSI_SI_fSF_SF_NS4_17integral_constantINS4_4UMMA5MajorELSQ_0EEESR_NSO_INSP_7ScaleInELSS_0EEEST_EEEEEENS4_6LayoutINS5_IJSB_SB_SB_EEENS5_IJNSA_ILi0EEESY_SY_EEEEENS5_IJNS4_10UnderscoreES11_S11_EEEEENS4_23SM90_TMA_LOAD_MULTICASTENS4_14ComposedLayoutINS4_7SwizzleILi1ELi4ELi3EEENS4_18smem_ptr_flag_bitsILi8EEENSW_INS5_IJNSA_ILi8EEESG_EEENS5_IJSG_SB_EEEEEEEvNS4_8identityENS4_13SM90_TMA_LOADES1E_vS1F_EENS_8epilogue10collective18CollectiveEpilogueINS1I_23Sm100TmaWarpSpecializedILi2ELi2ELi64ELb0ELb0EEEJSH_NS5_IJNSW_ISF_SB_EENSW_INSA_ILi64EEESB_EEEEESI_SJ_SI_SJ_NS1I_6fusion15FusionCallbacksIS1M_NS1R_17LinearCombinationISI_fSI_fLNS_15FloatRoundStyleE2EEESH_S1Q_JEEENS4_5SM1004TMEM4LOAD26SM100_TMEM_LOAD_32dp32b64xES1G_NS15_INS16_ILi2ELi4ELi3EEES19_NSW_INS5_IJS1A_S1O_EEENS5_IJS1O_SB_EEEEEEENS4_39AutoVectorizingCopyWithAssumedAlignmentILi128EEENS4_14SM90_TMA_STOREES25_S27_S27_EEEvvEEEEvNT_6ParamsE --------------------------
	.section	.nv.shared._ZN7cutlass13device_kernelINS_4gemm6kernel13GemmUniversalIN4cute5tupleIJiiiiEEENS1_10collective13CollectiveMmaINS1_35MainloopSm100TmaUmmaWarpSpecializedILi4ELi2ELi4ENS5_IJNS4_1CILi1EEENSA_ILi2EEESB_EEEEENS5_IJNSA_ILi128EEESF_NSA_ILi32EEEEEENS_12float_e5m2_tENS5_IJlSB_lEEESI_SJ_NS4_8TiledMMAINS4_8MMA_AtomIJNS4_10MMA_TraitsINS4_19SM100_MMA_F8F6F4_SSEJSI_SI_fSF_SF_NS4_17integral_constantINS4_4UMMA5MajorELSQ_0EEESR_NSO_INSP_7ScaleInELSS_0EEEST_EEEEEENS4_6LayoutINS5_IJSB_SB_SB_EEENS5_IJNSA_ILi0EEESY_SY_EEEEENS5_IJNS4_10UnderscoreES11_S11_EEEEENS4_23SM90_TMA_LOAD_MULTICASTENS4_14ComposedLayoutINS4_7SwizzleILi1ELi4ELi3EEENS4_18smem_ptr_flag_bitsILi8EEENSW_INS5_IJNSA_ILi8EEESG_EEENS5_IJSG_SB_EEEEEEEvNS4_8identityENS4_13SM90_TMA_LOADES1E_vS1F_EENS_8epilogue10collective18CollectiveEpilogueINS1I_23Sm100TmaWarpSpecializedILi2ELi2ELi64ELb0ELb0EEEJSH_NS5_IJNSW_ISF_SB_EENSW_INSA_ILi64EEESB_EEEEESI_SJ_SI_SJ_NS1I_6fusion15FusionCallbacksIS1M_NS1R_17LinearCombinationISI_fSI_fLNS_15FloatRoundStyleE2EEESH_S1Q_JEEENS4_5SM1004TMEM4LOAD26SM100_TMEM_LOAD_32dp32b64xES1G_NS15_INS16_ILi2ELi4ELi3EEES19_NSW_INS5_IJS1A_S1O_EEENS5_IJS1O_SB_EEEEEEENS4_39AutoVectorizingCopyWithAssumedAlignmentILi128EEENS4_14SM90_TMA_STOREES25_S27_S27_EEEvvEEEEvNT_6ParamsE,"aw",@nobits
	.sectionflags	@""
	.align	16
	.zero		1024


//--------------------- .nv.shared.reserved.0     --------------------------
	.section	.nv.shared.reserved.0,"aw",@nobits
	.weak		__nv_reservedSMEM_offset_0_alias
	.size		__nv_reservedSMEM_offset_0_alias, 0, 64
	.other		__nv_reservedSMEM_offset_0_alias,@"STO_CUDA_RESERVED_SHARED STV_DEFAULT"
__nv_reservedSMEM_offset_0_alias:
	.zero		0
.nv.shared.reserved.0:
	.zero		64
	.weak		__nv_reservedSMEM_tcgen05_partition
	.type		__nv_reservedSMEM_tcgen05_partition,@object
	.size		__nv_reservedSMEM_tcgen05_partition,(.L_0 - __nv_reservedSMEM_tcgen05_partition)
__nv_reservedSMEM_tcgen05_partition:
	.zero		32
.L_0:


//--------------------- .nv.global                --------------------------
	.section	.nv.global,"aw",@nobits
.nv.global:
	.type		_ZN39_INTERNAL_72adff85_4_k_cu_6e35f93d_91124cute1_E,@object
	.size		_ZN39_INTERNAL_72adff85_4_k_cu_6e35f93d_91124cute1_E,(_ZN39_INTERNAL_72adff85_4_k_cu_6e35f93d_91124cuda3std3__45__cpo6cbeginE - _ZN39_INTERNAL_72adff85_4_k_cu_6e35f93d_91124cute1_E)
_ZN39_INTERNAL_72adff85_4_k_cu_6e35f93d_91124cute1_E:
	.zero		1
	.type		_ZN39_INTERNAL_72adff85_4_k_cu_6e35f93d_91124cuda3std3__45__cpo6cbeginE,@object
	.size		_ZN39_INTERNAL_72adff85_4_k_cu_6e35f93d_91124cuda3std3__45__cpo6cbeginE,(_ZN39_INTERNAL_72adff85_4_k_cu_6e35f93d_91124cuda3std3__48in_placeE - _ZN39_INTERNAL_72adff85_4_k_cu_6e35f93d_91124cuda3std3__45__cpo6cbeginE)
_ZN39_INTERNAL_72adff85_4_k_cu_6e35f93d_91124cuda3std3__45__cpo6cbeginE:
	.zero		1
	.type		_ZN39_INTERNAL_72adff85_4_k_cu_6e35f93d_91124cuda3std3__48in_placeE,@object
	.size		_ZN39_INTERNAL_72adff85_4_k_cu_6e35f93d_91124cuda3std3__48in_placeE,(_ZN39_INTERNAL_72adff85_4_k_cu_6e35f93d_91124cuda3std6ranges3__45__cpo9iter_moveE - _ZN39_INTERNAL_72adff85_4_k_cu_6e35f93d_91124cuda3std3__48in_placeE)
_ZN39_INTERNAL_72adff85_4_k_cu_6e35f93d_91124cuda3std3__48in_placeE:
	.zero		1
	.type		_ZN39_INTERNAL_72adff85_4_k_cu_6e35f93d_91124cuda3std6ranges3__45__cpo9iter_moveE,@object
	.size		_ZN39_INTERNAL_72adff85_4_k_cu_6e35f93d_91124cuda3std6ranges3__45__cpo9iter_moveE,(_ZN39_INTERNAL_72adff85_4_k_cu_6e35f93d_91124cuda3std3__45__cpo5beginE - _ZN39_INTERNAL_72adff85_4_k_cu_6e35f93d_91124cuda3std6ranges3__45__cpo9iter_moveE)
_ZN39_INTERNAL_72adff85_4_k_cu_6e35f93d_91124cuda3std6ranges3__45__cpo9iter_moveE:
	.zero		1
	.type		_ZN39_INTERNAL_72adff85_4_k_cu_6e35f93d_91124cuda3std3__45__cpo5beginE,@object
	.size		_ZN39_INTERNAL_72adff85_4_k_cu_6e35f93d_91124cuda3std3__45__cpo5beginE,(_ZN39_INTERNAL_72adff85_4_k_cu_6e35f93d_91124cuda3std3__441_GLOBAL__N__72adff85_4_k_cu_6e35f93d_91126ignoreE - _ZN39_INTERNAL_72adff85_4_k_cu_6e35f93d_91124cuda3std3__45__cpo5beginE)
_ZN39_INTERNAL_72adff85_4_k_cu_6e35f93d_91124cuda3std3__45__cpo5beginE:
	.zero		1
	.type		_ZN39_INTERNAL_72adff85_4_k_cu_6e35f93d_91124cuda3std3__441_GLOBAL__N__72adff85_4_k_cu_6e35f93d_91126ignoreE,@object
	.size		_ZN39_INTERNAL_72adff85_4_k_cu_6e35f93d_91124cuda3std3__441_GLOBAL__N__72adff85_4_k_cu_6e35f93d_91126ignoreE,(_ZN39_INTERNAL_72adff85_4_k_cu_6e35f93d_91124cute7productE - _ZN39_INTERNAL_72adff85_4_k_cu_6e35f93d_91124cuda3std3__441_GLOBAL__N__72adff85_4_k_cu_6e35f93d_91126ignoreE)
_ZN39_INTERNAL_72adff85_4_k_cu_6e35f93d_91124cuda3std3__441_GLOBAL__N__72adff85_4_k_cu_6e35f93d_91126ignoreE:
	.zero		1
	.type		_ZN39_INTERNAL_72adff85_4_k_cu_6e35f93d_91124cute7productE,@object
	.size		_ZN39_INTERNAL_72adff85_4_k_cu_6e35f93d_91124cute7productE,(_ZN39_INTERNAL_72adff85_4_k_cu_6e35f93d_91124cuda3std3__45__cpo3endE - _ZN39_INTERNAL_72adff85_4_k_cu_6e35f93d_91124cute7productE)
_ZN39_INTERNAL_72adff85_4_k_cu_6e35f93d_91124cute7productE:
	.zero		1
	.type		_ZN39_INTERNAL_72adff85_4_k_cu_6e35f93d_91124cuda3std3__45__cpo3endE,@object
	.size		_ZN39_INTERNAL_72adff85_4_k_cu_6e35f93d_91124cuda3std3__45__cpo3endE,(_ZN39_INTERNAL_72adff85_4_k_cu_6e35f93d_91124cuda3std3__419piecewise_constructE - _ZN39_INTERNAL_72adff85_4_k_cu_6e35f93d_91124cuda3std3__45__cpo3endE)
_ZN39_INTERNAL_72adff85_4_k_cu_6e35f93d_91124cuda3std3__45__cpo3endE:
	.zero		1
	.type		_ZN39_INTERNAL_72adff85_4_k_cu_6e35f93d_91124cuda3std3__419piecewise_constructE,@object
	.size		_ZN39_INTERNAL_72adff85_4_k_cu_6e35f93d_91124cuda3std3__419piecewise_constructE,(_ZN39_INTERNAL_72adff85_4_k_cu_6e35f93d_91124cuda3std3__45__cpo4cendE - _ZN39_INTERNAL_72adff85_4_k_cu_6e35f93d_91124cuda3std3__419piecewise_constructE)
_ZN39_INTERNAL_72adff85_4_k_cu_6e35f93d_91124cuda3std3__419piecewise_constructE:
	.zero		1
	.type		_ZN39_INTERNAL_72adff85_4_k_cu_6e35f93d_91124cuda3std3__45__cpo4cendE,@object
	.size		_ZN39_INTERNAL_72adff85_4_k_cu_6e35f93d_91124cuda3std3__45__cpo4cendE,(_ZN39_INTERNAL_72adff85_4_k_cu_6e35f93d_91124cuda3std6ranges3__45__cpo4swapE - _ZN39_INTERNAL_72adff85_4_k_cu_6e35f93d_91124cuda3std3__45__cpo4cendE)
_ZN39_INTERNAL_72adff85_4_k_cu_6e35f93d_91124cuda3std3__45__cpo4cendE:
	.zero		1
	.type		_ZN39_INTERNAL_72adff85_4_k_cu_6e35f93d_91124cuda3std6ranges3__45__cpo4swapE,@object
	.size		_ZN39_INTERNAL_72adff85_4_k_cu_6e35f93d_91124cuda3std6ranges3__45__cpo4swapE,(.L_10 - _ZN39_INTERNAL_72adff85_4_k_cu_6e35f93d_91124cuda3std6ranges3__45__cpo4swapE)
_ZN39_INTERNAL_72adff85_4_k_cu_6e35f93d_91124cuda3std6ranges3__45__cpo4swapE:
	.zero		1
.L_10:


//--------------------- .nv.constant0._ZN7cutlass13device_kernelINS_4gemm6kernel13GemmUniversalIN4cute5tupleIJiiiiEEENS1_10collective13CollectiveMmaINS1_35MainloopSm100TmaUmmaWarpSpecializedILi4ELi2ELi4ENS5_IJNS4_1CILi1EEENSA_ILi2EEESB_EEEEENS5_IJNSA_ILi128EEESF_NSA_ILi32EEEEEENS_12float_e5m2_tENS5_IJlSB_lEEESI_SJ_NS4_8TiledMMAINS4_8MMA_AtomIJNS4_10MMA_TraitsINS4_19SM100_MMA_F8F6F4_SSEJSI_SI_fSF_SF_NS4_17integral_constantINS4_4UMMA5MajorELSQ_0EEESR_NSO_INSP_7ScaleInELSS_0EEEST_EEEEEENS4_6LayoutINS5_IJSB_SB_SB_EEENS5_IJNSA_ILi0EEESY_SY_EEEEENS5_IJNS4_10UnderscoreES11_S11_EEEEENS4_23SM90_TMA_LOAD_MULTICASTENS4_14ComposedLayoutINS4_7SwizzleILi1ELi4ELi3EEENS4_18smem_ptr_flag_bitsILi8EEENSW_INS5_IJNSA_ILi8EEESG_EEENS5_IJSG_SB_EEEEEEEvNS4_8identityENS4_13SM90_TMA_LOADES1E_vS1F_EENS_8epilogue10collective18CollectiveEpilogueINS1I_23Sm100TmaWarpSpecializedILi2ELi2ELi64ELb0ELb0EEEJSH_NS5_IJNSW_ISF_SB_EENSW_INSA_ILi64EEESB_EEEEESI_SJ_SI_SJ_NS1I_6fusion15FusionCallbacksIS1M_NS1R_17LinearCombinationISI_fSI_fLNS_15FloatRoundStyleE2EEESH_S1Q_JEEENS4_5SM1004TMEM4LOAD26SM100_TMEM_LOAD_32dp32b64xES1G_NS15_INS16_ILi2ELi4ELi3EEES19_NSW_INS5_IJS1A_S1O_EEENS5_IJS1O_SB_EEEEEEENS4_39AutoVectorizingCopyWithAssumedAlignmentILi128EEENS4_14SM90_TMA_STOREES25_S27_S27_EEEvvEEEEvNT_6ParamsE --------------------------
	.section	.nv.constant0._ZN7cutlass13device_kernelINS_4gemm6kernel13GemmUniversalIN4cute5tupleIJiiiiEEENS1_10collective13CollectiveMmaINS1_35MainloopSm100TmaUmmaWarpSpecializedILi4ELi2ELi4ENS5_IJNS4_1CILi1EEENSA_ILi2EEESB_EEEEENS5_IJNSA_ILi128EEESF_NSA_ILi32EEEEEENS_12float_e5m2_tENS5_IJlSB_lEEESI_SJ_NS4_8TiledMMAINS4_8MMA_AtomIJNS4_10MMA_TraitsINS4_19SM100_MMA_F8F6F4_SSEJSI_SI_fSF_SF_NS4_17integral_constantINS4_4UMMA5MajorELSQ_0EEESR_NSO_INSP_7ScaleInELSS_0EEEST_EEEEEENS4_6LayoutINS5_IJSB_SB_SB_EEENS5_IJNSA_ILi0EEESY_SY_EEEEENS5_IJNS4_10UnderscoreES11_S11_EEEEENS4_23SM90_TMA_LOAD_MULTICASTENS4_14ComposedLayoutINS4_7SwizzleILi1ELi4ELi3EEENS4_18smem_ptr_flag_bitsILi8EEENSW_INS5_IJNSA_ILi8EEESG_EEENS5_IJSG_SB_EEEEEEEvNS4_8identityENS4_13SM90_TMA_LOADES1E_vS1F_EENS_8epilogue10collective18CollectiveEpilogueINS1I_23Sm100TmaWarpSpecializedILi2ELi2ELi64ELb0ELb0EEEJSH_NS5_IJNSW_ISF_SB_EENSW_INSA_ILi64EEESB_EEEEESI_SJ_SI_SJ_NS1I_6fusion15FusionCallbacksIS1M_NS1R_17LinearCombinationISI_fSI_fLNS_15FloatRoundStyleE2EEESH_S1Q_JEEENS4_5SM1004TMEM4LOAD26SM100_TMEM_LOAD_32dp32b64xES1G_NS15_INS16_ILi2ELi4ELi3EEES19_NSW_INS5_IJS1A_S1O_EEENS5_IJS1O_SB_EEEEEEENS4_39AutoVectorizingCopyWithAssumedAlignmentILi128EEENS4_14SM90_TMA_STOREES25_S27_S27_EEEvvEEEEvNT_6ParamsE,"a",@progbits
	.sectionflags	@""
	.align	4
.nv.constant0._ZN7cutlass13device_kernelINS_4gemm6kernel13GemmUniversalIN4cute5tupleIJiiiiEEENS1_10collective13CollectiveMmaINS1_35MainloopSm100TmaUmmaWarpSpecializedILi4ELi2ELi4ENS5_IJNS4_1CILi1EEENSA_ILi2EEESB_EEEEENS5_IJNSA_ILi128EEESF_NSA_ILi32EEEEEENS_12float_e5m2_tENS5_IJlSB_lEEESI_SJ_NS4_8TiledMMAINS4_8MMA_AtomIJNS4_10MMA_TraitsINS4_19SM100_MMA_F8F6F4_SSEJSI_SI_fSF_SF_NS4_17integral_constantINS4_4UMMA5MajorELSQ_0EEESR_NSO_INSP_7ScaleInELSS_0EEEST_EEEEEENS4_6LayoutINS5_IJSB_SB_SB_EEENS5_IJNSA_ILi0EEESY_SY_EEEEENS5_IJNS4_10UnderscoreES11_S11_EEEEENS4_23SM90_TMA_LOAD_MULTICASTENS4_14ComposedLayoutINS4_7SwizzleILi1ELi4ELi3EEENS4_18smem_ptr_flag_bitsILi8EEENSW_INS5_IJNSA_ILi8EEESG_EEENS5_IJSG_SB_EEEEEEEvNS4_8identityENS4_13SM90_TMA_LOADES1E_vS1F_EENS_8epilogue10collective18CollectiveEpilogueINS1I_23Sm100TmaWarpSpecializedILi2ELi2ELi64ELb0ELb0EEEJSH_NS5_IJNSW_ISF_SB_EENSW_INSA_ILi64EEESB_EEEEESI_SJ_SI_SJ_NS1I_6fusion15FusionCallbacksIS1M_NS1R_17LinearCombinationISI_fSI_fLNS_15FloatRoundStyleE2EEESH_S1Q_JEEENS4_5SM1004TMEM4LOAD26SM100_TMEM_LOAD_32dp32b64xES1G_NS15_INS16_ILi2ELi4ELi3EEES19_NSW_INS5_IJS1A_S1O_EEENS5_IJS1O_SB_EEEEEEENS4_39AutoVectorizingCopyWithAssumedAlignmentILi128EEENS4_14SM90_TMA_STOREES25_S27_S27_EEEvvEEEEvNT_6ParamsE:
	.zero		2944


//--------------------- SYMBOLS --------------------------

	.type		.nv.reservedSmem.offset0,@object
	.size		.nv.reservedSmem.offset0,0x4
	.type		.nv.reservedSmem.cap,@object
	.size		.nv.reservedSmem.cap,0x4
	.type		__assertfail,@function
